// auto-generated by cutlass_sweep.gemm — config: {"arch": "sm_90", "cluster_m": 1, "cluster_n": 1, "dtype": "fp32", "dtype_b": "fp32", "layout": "nt", "stages": 0, "tile_k": 64, "tile_m": 64, "tile_n": 256}
#include "cutlass/cutlass.h"
#include "cutlass/gemm/collective/collective_builder.hpp"
#include "cutlass/gemm/device/gemm_universal_adapter.h"
#include "cutlass/gemm/kernel/gemm_universal.hpp"
#include "cutlass/epilogue/collective/collective_builder.hpp"

using ElemA = float;
using ElemB = float;
using ElemCD = float;
using Acc  = float;
using TileShape    = cute::Shape<cute::_64, cute::_256, cute::_64>;
using ClusterShape = cute::Shape<cute::_1, cute::_1, cute::_1>;

using CollectiveEpilogue = typename cutlass::epilogue::collective::CollectiveBuilder<
    cutlass::arch::Sm90, cutlass::arch::OpClassTensorOp,
    TileShape, ClusterShape,
    cutlass::epilogue::collective::EpilogueTileAuto,
    Acc, Acc,
    ElemCD, cutlass::layout::RowMajor, 128 / cutlass::sizeof_bits<ElemCD>::value,
    ElemCD, cutlass::layout::RowMajor, 128 / cutlass::sizeof_bits<ElemCD>::value,
    cutlass::epilogue::collective::EpilogueScheduleAuto
  >::CollectiveOp;

using CollectiveMainloop = typename cutlass::gemm::collective::CollectiveBuilder<
    cutlass::arch::Sm90, cutlass::arch::OpClassTensorOp,
    ElemA, cutlass::layout::RowMajor, 128 / cutlass::sizeof_bits<ElemA>::value,
    ElemB, cutlass::layout::ColumnMajor, 128 / cutlass::sizeof_bits<ElemB>::value,
    Acc,
    TileShape, ClusterShape,
    cutlass::gemm::collective::StageCountAutoCarveout<static_cast<int>(sizeof(typename CollectiveEpilogue::SharedStorage))>,
    cutlass::gemm::collective::KernelScheduleAuto
  >::CollectiveOp;

using GemmKernel = cutlass::gemm::kernel::GemmUniversal<
    cute::Shape<int,int,int,int>,
    CollectiveMainloop,
    CollectiveEpilogue
>;
using Gemm = cutlass::gemm::device::GemmUniversalAdapter<GemmKernel>;

// Force the device kernel symbol into the cubin without needing a host main.
auto* _anchor = &cutlass::device_kernel<GemmKernel>;


// ===== COMPILED SASS (sm_90a) =====

	.target	sm_90a

	.elftype	@"ET_EXEC"


//--------------------- .note.nv.tkinfo           --------------------------
	.section	.note.nv.tkinfo,"",@"SHT_NOTE"
	.sectionflags	@"SHF_NOTE_NV_TKINFO"
	.tkinfo
        /*0018*/ 	.word	0x00000002
        /*0030*/ 	.string	""
        /*0030*/ 	.string	"ptxas"
        /*0030*/ 	.string	"Cuda compilation tools, release 13.0, V13.0.88"
        /*0030*/ 	.string	"Build cuda_13.0.r13.0/compiler.36424714_0"
        /*0030*/ 	.string	"-arch sm_90a -m 64 "



//--------------------- .note.nv.cuinfo           --------------------------
	.section	.note.nv.cuinfo,"",@"SHT_NOTE"
	.sectionflags	@"SHF_NOTE_NV_CUINFO"
        /*0018*/ 	.short	0x0002
        /*001a*/ 	.short	0x005a
        /*001c*/ 	.short	0x0082
	.zero		2


//--------------------- .nv.info                  --------------------------
	.section	.nv.info,"",@"SHT_CUDA_INFO"
	.align	4


	//----- nvinfo : EIATTR_REGCOUNT
	.align		4
        /*0000*/ 	.byte	0x04, 0x2f
        /*0002*/ 	.short	(.L_15 - .L_14)
	.align		4
.L_14:
        /*0004*/ 	.word	index@(_ZN7cutlass13device_kernelINS_4gemm6kernel13GemmUniversalIN4cute5tupleIJiiiiEEENS1_10collective13CollectiveMmaINS1_34MainloopSm90TmaGmmaWarpSpecializedILi2ENS5_IJNS4_1CILi1EEESB_SB_EEENS1_32KernelTmaWarpSpecializedPingpongEEENS5_IJNSA_ILi64EEENSA_ILi256EEESF_EEEfNS5_IJlSB_lEEEfSI_NS4_8TiledMMAINS4_8MMA_AtomIJNS4_4SM904GMMA30MMA_64x256x8_F32TF32TF32_SS_TNILNSM_7ScaleInE1ELSO_1EEEEEENS4_6LayoutISC_NS5_IJNSA_ILi0EEESS_SS_EEEEENS5_IJNS4_10UnderscoreESV_SV_EEEEENS4_13SM90_TMA_LOADENS4_14ComposedLayoutINS4_7SwizzleILi3ELi4ELi3EEENS4_18smem_ptr_flag_bitsILi32EEENSR_INS5_IJNSA_ILi8EEENSA_ILi32EEEEEENS5_IJS15_SB_EEEEEEEvNS4_8identityESY_S19_vS1A_EENS_8epilogue10collective6detail29Sm90TmaWarpSpecializedAdapterINS1D_15DefaultEpilogueIfSI_SI_NS1C_6thread17LinearCombinationIfLi1EffLNS1H_9ScaleType4KindE0ELNS_15FloatRoundStyleE2EfEENS1_15EpilogueDefaultEEEEEvvEEEEvNT_6ParamsE)
        /*0008*/ 	.word	0x000000a8


	//----- nvinfo : EIATTR_FRAME_SIZE
	.align		4
.L_15:
        /*000c*/ 	.byte	0x04, 0x11
        /*000e*/ 	.short	(.L_17 - .L_16)
	.align		4
.L_16:
        /*0010*/ 	.word	index@(_ZN7cutlass13device_kernelINS_4gemm6kernel13GemmUniversalIN4cute5tupleIJiiiiEEENS1_10collective13CollectiveMmaINS1_34MainloopSm90TmaGmmaWarpSpecializedILi2ENS5_IJNS4_1CILi1EEESB_SB_EEENS1_32KernelTmaWarpSpecializedPingpongEEENS5_IJNSA_ILi64EEENSA_ILi256EEESF_EEEfNS5_IJlSB_lEEEfSI_NS4_8TiledMMAINS4_8MMA_AtomIJNS4_4SM904GMMA30MMA_64x256x8_F32TF32TF32_SS_TNILNSM_7ScaleInE1ELSO_1EEEEEENS4_6LayoutISC_NS5_IJNSA_ILi0EEESS_SS_EEEEENS5_IJNS4_10UnderscoreESV_SV_EEEEENS4_13SM90_TMA_LOADENS4_14ComposedLayoutINS4_7SwizzleILi3ELi4ELi3EEENS4_18smem_ptr_flag_bitsILi32EEENSR_INS5_IJNSA_ILi8EEENSA_ILi32EEEEEENS5_IJS15_SB_EEEEEEEvNS4_8identityESY_S19_vS1A_EENS_8epilogue10collective6detail29Sm90TmaWarpSpecializedAdapterINS1D_15DefaultEpilogueIfSI_SI_NS1C_6thread17LinearCombinationIfLi1EffLNS1H_9ScaleType4KindE0ELNS_15FloatRoundStyleE2EfEENS1_15EpilogueDefaultEEEEEvvEEEEvNT_6ParamsE)
        /*0014*/ 	.word	0x00000000


	//----- nvinfo : EIATTR_MIN_STACK_SIZE
	.align		4
.L_17:
        /*0018*/ 	.byte	0x04, 0x12
        /*001a*/ 	.short	(.L_19 - .L_18)
	.align		4
.L_18:
        /*001c*/ 	.word	index@(_ZN7cutlass13device_kernelINS_4gemm6kernel13GemmUniversalIN4cute5tupleIJiiiiEEENS1_10collective13CollectiveMmaINS1_34MainloopSm90TmaGmmaWarpSpecializedILi2ENS5_IJNS4_1CILi1EEESB_SB_EEENS1_32KernelTmaWarpSpecializedPingpongEEENS5_IJNSA_ILi64EEENSA_ILi256EEESF_EEEfNS5_IJlSB_lEEEfSI_NS4_8TiledMMAINS4_8MMA_AtomIJNS4_4SM904GMMA30MMA_64x256x8_F32TF32TF32_SS_TNILNSM_7ScaleInE1ELSO_1EEEEEENS4_6LayoutISC_NS5_IJNSA_ILi0EEESS_SS_EEEEENS5_IJNS4_10UnderscoreESV_SV_EEEEENS4_13SM90_TMA_LOADENS4_14ComposedLayoutINS4_7SwizzleILi3ELi4ELi3EEENS4_18smem_ptr_flag_bitsILi32EEENSR_INS5_IJNSA_ILi8EEENSA_ILi32EEEEEENS5_IJS15_SB_EEEEEEEvNS4_8identityESY_S19_vS1A_EENS_8epilogue10collective6detail29Sm90TmaWarpSpecializedAdapterINS1D_15DefaultEpilogueIfSI_SI_NS1C_6thread17LinearCombinationIfLi1EffLNS1H_9ScaleType4KindE0ELNS_15FloatRoundStyleE2EfEENS1_15EpilogueDefaultEEEEEvvEEEEvNT_6ParamsE)
        /*0020*/ 	.word	0x00000000
.L_19:


//--------------------- .nv.compat                --------------------------
	.section	.nv.compat,"",@"SHT_CUDA_COMPAT_INFO"
	.align	4
        /*0000*/ 	.byte	0x02, 0x09, 0x01, 0x00, 0x02, 0x02, 0x04, 0x00, 0x02, 0x05, 0x05, 0x00, 0x03, 0x07, 0x01, 0x01
        /*0010*/ 	.byte	0x02, 0x03, 0x01, 0x00, 0x02, 0x06, 0x01, 0x00, 0x04, 0x0b, 0x08, 0x00, 0x00, 0x00, 0x00, 0x00
        /*0020*/ 	.byte	0x00, 0x00, 0x00, 0x00


//--------------------- .nv.info._ZN7cutlass13device_kernelINS_4gemm6kernel13GemmUniversalIN4cute5tupleIJiiiiEEENS1_10collective13CollectiveMmaINS1_34MainloopSm90TmaGmmaWarpSpecializedILi2ENS5_IJNS4_1CILi1EEESB_SB_EEENS1_32KernelTmaWarpSpecializedPingpongEEENS5_IJNSA_ILi64EEENSA_ILi256EEESF_EEEfNS5_IJlSB_lEEEfSI_NS4_8TiledMMAINS4_8MMA_AtomIJNS4_4SM904GMMA30MMA_64x256x8_F32TF32TF32_SS_TNILNSM_7ScaleInE1ELSO_1EEEEEENS4_6LayoutISC_NS5_IJNSA_ILi0EEESS_SS_EEEEENS5_IJNS4_10UnderscoreESV_SV_EEEEENS4_13SM90_TMA_LOADENS4_14ComposedLayoutINS4_7SwizzleILi3ELi4ELi3EEENS4_18smem_ptr_flag_bitsILi32EEENSR_INS5_IJNSA_ILi8EEENSA_ILi32EEEEEENS5_IJS15_SB_EEEEEEEvNS4_8identityESY_S19_vS1A_EENS_8epilogue10collective6detail29Sm90TmaWarpSpecializedAdapterINS1D_15DefaultEpilogueIfSI_SI_NS1C_6thread17LinearCombinationIfLi1EffLNS1H_9ScaleType4KindE0ELNS_15FloatRoundStyleE2EfEENS1_15EpilogueDefaultEEEEEvvEEEEvNT_6ParamsE --------------------------
	.section	.nv.info._ZN7cutlass13device_kernelINS_4gemm6kernel13GemmUniversalIN4cute5tupleIJiiiiEEENS1_10collective13CollectiveMmaINS1_34MainloopSm90TmaGmmaWarpSpecializedILi2ENS5_IJNS4_1CILi1EEESB_SB_EEENS1_32KernelTmaWarpSpecializedPingpongEEENS5_IJNSA_ILi64EEENSA_ILi256EEESF_EEEfNS5_IJlSB_lEEEfSI_NS4_8TiledMMAINS4_8MMA_AtomIJNS4_4SM904GMMA30MMA_64x256x8_F32TF32TF32_SS_TNILNSM_7ScaleInE1ELSO_1EEEEEENS4_6LayoutISC_NS5_IJNSA_ILi0EEESS_SS_EEEEENS5_IJNS4_10UnderscoreESV_SV_EEEEENS4_13SM90_TMA_LOADENS4_14ComposedLayoutINS4_7SwizzleILi3ELi4ELi3EEENS4_18smem_ptr_flag_bitsILi32EEENSR_INS5_IJNSA_ILi8EEENSA_ILi32EEEEEENS5_IJS15_SB_EEEEEEEvNS4_8identityESY_S19_vS1A_EENS_8epilogue10collective6detail29Sm90TmaWarpSpecializedAdapterINS1D_15DefaultEpilogueIfSI_SI_NS1C_6thread17LinearCombinationIfLi1EffLNS1H_9ScaleType4KindE0ELNS_15FloatRoundStyleE2EfEENS1_15EpilogueDefaultEEEEEvvEEEEvNT_6ParamsE,"",@"SHT_CUDA_INFO"
	.sectionflags	@""
	.align	4


	//----- nvinfo : EIATTR_CUDA_API_VERSION
	.align		4
        /*0000*/ 	.byte	0x04, 0x37
        /*0002*/ 	.short	(.L_21 - .L_20)
.L_20:
        /*0004*/ 	.word	0x00000082


	//----- nvinfo : EIATTR_KPARAM_INFO
	.align		4
.L_21:
        /*0008*/ 	.byte	0x04, 0x17
        /*000a*/ 	.short	(.L_23 - .L_22)
.L_22:
        /*000c*/ 	.word	0x00000000
        /*0010*/ 	.short	0x0000
        /*0012*/ 	.short	0x0070
        /*0014*/ 	.byte	0x00, 0xf0, 0x01, 0x10


	//----- nvinfo : EIATTR_SPARSE_MMA_MASK
	.align		4
.L_23:
        /*0018*/ 	.byte	0x03, 0x50
        /*001a*/ 	.short	0x0000


	//----- nvinfo : EIATTR_MAXREG_COUNT
	.align		4
        /*001c*/ 	.byte	0x03, 0x1b
        /*001e*/ 	.short	0x00a8


	//----- nvinfo : EIATTR_NUM_BARRIERS
	.align		4
        /*0020*/ 	.byte	0x02, 0x4c
        /*0022*/ 	.byte	0x01
	.zero		1


	//----- nvinfo : EIATTR_EXTERNS
	.align		4
        /*0024*/ 	.byte	0x04, 0x0f
        /*0026*/ 	.short	(.L_25 - .L_24)


	//   ....[0]....
	.align		4
.L_24:
        /*0028*/ 	.word	index@(__assertfail)


	//----- nvinfo : EIATTR_MERCURY_ISA_VERSION
	.align		4
.L_25:
        /*002c*/ 	.byte	0x03, 0x5f
        /*002e*/ 	.short	0x0101


	//----- nvinfo : EIATTR_INT_WARP_WIDE_INSTR_OFFSETS
	.align		4
        /*0030*/ 	.byte	0x04, 0x31
        /*0032*/ 	.short	(.L_27 - .L_26)


	//   ....[0]....
.L_26:
        /*0034*/ 	.word	0x00000430


	//   ....[1]....
        /*0038*/ 	.word	0x00000450


	//   ....[2]....
        /*003c*/ 	.word	0x000004d0


	//   ....[3]....
        /*0040*/ 	.word	0x000004e0


	//   ....[4]....
        /*0044*/ 	.word	0x000004f0


	//   ....[5]....
        /*0048*/ 	.word	0x00000510


	//   ....[6]....
        /*004c*/ 	.word	0x00000570


	//   ....[7]....
        /*0050*/ 	.word	0x00000590


	//----- nvinfo : EIATTR_COOP_GROUP_MASK_REGIDS
	.align		4
.L_27:
        /*0054*/ 	.byte	0x04, 0x29
        /*0056*/ 	.short	(.L_29 - .L_28)


	//   ....[0]....
.L_28:
        /*0058*/ 	.word	0xffffffff


	//   ....[1]....
        /*005c*/ 	.word	0xffffffff


	//   ....[2]....
        /*0060*/ 	.word	0xffffffff


	//   ....[3]....
        /*0064*/ 	.word	0xffffffff


	//   ....[4]....
        /*0068*/ 	.word	0xffffffff


	//   ....[5]....
        /*006c*/ 	.word	0xffffffff


	//----- nvinfo : EIATTR_COOP_GROUP_INSTR_OFFSETS
	.align		4
.L_29:
        /*0070*/ 	.byte	0x04, 0x28
        /*0072*/ 	.short	(.L_31 - .L_30)


	//   ....[0]....
.L_30:
        /*0074*/ 	.word	0x00000050


	//   ....[1]....
        /*0078*/ 	.word	0x00000080


	//   ....[2]....
        /*007c*/ 	.word	0x00000180


	//   ....[3]....
        /*0080*/ 	.word	0x00000350


	//   ....[4]....
        /*0084*/ 	.word	0x00000390


	//   ....[5]....
        /*0088*/ 	.word	0x000003d0


	//----- nvinfo : EIATTR_REG_RECONFIG
	.align		4
.L_31:
        /*008c*/ 	.byte	0x01, 0x54
	.zero		2


	//----- nvinfo : EIATTR_SYSCALL_OFFSETS
	.align		4
        /*0090*/ 	.byte	0x04, 0x46
        /*0092*/ 	.short	(.L_33 - .L_32)


	//   ....[0]....
.L_32:
        /*0094*/ 	.word	0x00001650


	//----- nvinfo : EIATTR_MBARRIER_INSTR_OFFSETS
	.align		4
.L_33:
        /*0098*/ 	.byte	0x04, 0x39
        /*009a*/ 	.short	(.L_35 - .L_34)


	//   ....[0]....
.L_34:
        /*009c*/ 	.word	0x00000300
        /*00a0*/ 	.word	0x000000ff
        /*00a4*/ 	.word	0x00000000
        /*00a8*/ 	.short	0x0100
        /*00aa*/ 	.byte	0x09
	.zero		1


	//   ....[1]....
        /*00ac*/ 	.word	0x00000310
        /*00b0*/ 	.word	0x000000ff
        /*00b4*/ 	.word	0x00000010
        /*00b8*/ 	.short	0x0100
        /*00ba*/ 	.byte	0x09
	.zero		1


	//   ....[2]....
        /*00bc*/ 	.word	0x00000320
        /*00c0*/ 	.word	0x000000ff
        /*00c4*/ 	.word	0x00000008
        /*00c8*/ 	.short	0x0100
        /*00ca*/ 	.byte	0x09
	.zero		1


	//   ....[3]....
        /*00cc*/ 	.word	0x00000330
        /*00d0*/ 	.word	0x000000ff
        /*00d4*/ 	.word	0x00000018
        /*00d8*/ 	.short	0x0100
        /*00da*/ 	.byte	0x09
	.zero		1


	//   ....[4]....
        /*00dc*/ 	.word	0x000005b0
        /*00e0*/ 	.word	0x000000ff
        /*00e4*/ 	.word	0x00000050
        /*00e8*/ 	.short	0x0100
        /*00ea*/ 	.byte	0x09
	.zero		1


	//   ....[5]....
        /*00ec*/ 	.word	0x000005c0
        /*00f0*/ 	.word	0x000000ff
        /*00f4*/ 	.word	0x00000058
        /*00f8*/ 	.short	0x0100
        /*00fa*/ 	.byte	0x09
	.zero		1


	//   ....[6]....
        /*00fc*/ 	.word	0x00000600
        /*0100*/ 	.word	0x000000ff
        /*0104*/ 	.word	0x00000030
        /*0108*/ 	.short	0x0100
        /*010a*/ 	.byte	0x0a
	.zero		1


	//   ....[7]....
        /*010c*/ 	.word	0x00000620
        /*0110*/ 	.word	0x000000ff
        /*0114*/ 	.word	0x00000038
        /*0118*/ 	.short	0x0100
        /*011a*/ 	.byte	0x0a
	.zero		1


	//   ....[8]....
        /*011c*/ 	.word	0x00000630
        /*0120*/ 	.word	0x000000ff
        /*0124*/ 	.word	0x00000040
        /*0128*/ 	.short	0x0100
        /*012a*/ 	.byte	0x0a
	.zero		1


	//   ....[9]....
        /*012c*/ 	.word	0x00000640
        /*0130*/ 	.word	0x000000ff
        /*0134*/ 	.word	0x00000048
        /*0138*/ 	.short	0x0100
        /*013a*/ 	.byte	0x0a
	.zero		1


	//   ....[10]....
        /*013c*/ 	.word	0x00001530
        /*0140*/ 	.word	0x0000009b
        /*0144*/ 	.word	0x00000000
        /*0148*/ 	.short	0x010a
        /*014a*/ 	.byte	0x2d
	.zero		1


	//   ....[11]....
        /*014c*/ 	.word	0x000016e0
        /*0150*/ 	.word	0x00000003
        /*0154*/ 	.word	0x00000000
        /*0158*/ 	.short	0x010a
        /*015a*/ 	.byte	0x3f
	.zero		1


	//   ....[12]....
        /*015c*/ 	.word	0x00001740
        /*0160*/ 	.word	0x00000003
        /*0164*/ 	.word	0x00000000
        /*0168*/ 	.short	0x010a
        /*016a*/ 	.byte	0x3f
	.zero		1


	//   ....[13]....
        /*016c*/ 	.word	0x00001cd0
        /*0170*/ 	.word	0x000000ff
        /*0174*/ 	.word	0x00000000
        /*0178*/ 	.short	0x010a
        /*017a*/ 	.byte	0x08
	.zero		1


	//   ....[14]....
        /*017c*/ 	.word	0x00001d10
        /*0180*/ 	.word	0x000000ff
        /*0184*/ 	.word	0x00000000
        /*0188*/ 	.short	0x010a
        /*018a*/ 	.byte	0x08
	.zero		1


	//   ....[15]....
        /*018c*/ 	.word	0x000021b0
        /*0190*/ 	.word	0x000000ff
        /*0194*/ 	.word	0x00000000
        /*0198*/ 	.short	0x0101
        /*019a*/ 	.byte	0x08
	.zero		1


	//   ....[16]....
        /*019c*/ 	.word	0x000022a0
        /*01a0*/ 	.word	0x0000009c
        /*01a4*/ 	.word	0x00000000
        /*01a8*/ 	.short	0x0101
        /*01aa*/ 	.byte	0x2e
	.zero		1


	//   ....[17]....
        /*01ac*/ 	.word	0x00002370
        /*01b0*/ 	.word	0x000000ff
        /*01b4*/ 	.word	0x00000000
        /*01b8*/ 	.short	0x0101
        /*01ba*/ 	.byte	0x04
	.zero		1


	//   ....[18]....
        /*01bc*/ 	.word	0x00002420
        /*01c0*/ 	.word	0x0000009b
        /*01c4*/ 	.word	0x00000010
        /*01c8*/ 	.short	0x010a
        /*01ca*/ 	.byte	0x2d
	.zero		1


	//   ....[19]....
        /*01cc*/ 	.word	0x00008a00
        /*01d0*/ 	.word	0x0000009e
        /*01d4*/ 	.word	0x00000000
        /*01d8*/ 	.short	0x0101
        /*01da*/ 	.byte	0x2e
	.zero		1


	//   ....[20]....
        /*01dc*/ 	.word	0x000093e0
        /*01e0*/ 	.word	0x00000007
        /*01e4*/ 	.word	0x00000010
        /*01e8*/ 	.short	0x010a
        /*01ea*/ 	.byte	0x3f
	.zero		1


	//   ....[21]....
        /*01ec*/ 	.word	0x00009840
        /*01f0*/ 	.word	0x00000003
        /*01f4*/ 	.word	0x00000058
        /*01f8*/ 	.short	0x0101
        /*01fa*/ 	.byte	0x3f
	.zero		1


	//   ....[22]....
        /*01fc*/ 	.word	0x00009fb0
        /*0200*/ 	.word	0x00000007
        /*0204*/ 	.word	0x00000000
        /*0208*/ 	.short	0x010a
        /*020a*/ 	.byte	0x3f
	.zero		1


	//   ....[23]....
        /*020c*/ 	.word	0x0000a030
        /*0210*/ 	.word	0x00000003
        /*0214*/ 	.word	0x00000000
        /*0218*/ 	.short	0x010a
        /*021a*/ 	.byte	0x3f
	.zero		1


	//   ....[24]....
        /*021c*/ 	.word	0x0000a090
        /*0220*/ 	.word	0x0000009d
        /*0224*/ 	.word	0x00000000
        /*0228*/ 	.short	0x010a
        /*022a*/ 	.byte	0x3f
	.zero		1


	//   ....[25]....
        /*022c*/ 	.word	0x0000a0e0
        /*0230*/ 	.word	0x00000003
        /*0234*/ 	.word	0x00000000
        /*0238*/ 	.short	0x010a
        /*023a*/ 	.byte	0x3f
	.zero		1


	//   ....[26]....
        /*023c*/ 	.word	0x0000a140
        /*0240*/ 	.word	0x00000004
        /*0244*/ 	.word	0x00000000
        /*0248*/ 	.short	0x010a
        /*024a*/ 	.byte	0x3f
	.zero		1


	//   ....[27]....
        /*024c*/ 	.word	0x0000a190
        /*0250*/ 	.word	0x0000009d
        /*0254*/ 	.word	0x00000010
        /*0258*/ 	.short	0x010a
        /*025a*/ 	.byte	0x3f
	.zero		1


	//   ....[28]....
        /*025c*/ 	.word	0x0000a260
        /*0260*/ 	.word	0x00000007
        /*0264*/ 	.word	0x00000010
        /*0268*/ 	.short	0x010a
        /*026a*/ 	.byte	0x3f
	.zero		1


	//   ....[29]....
        /*026c*/ 	.word	0x0000a330
        /*0270*/ 	.word	0x00000007
        /*0274*/ 	.word	0x00000000
        /*0278*/ 	.short	0x010a
        /*027a*/ 	.byte	0x3f
	.zero		1


	//----- nvinfo : EIATTR_NUM_MBARRIERS
	.align		4
.L_35:
        /*027c*/ 	.byte	0x03, 0x38
        /*027e*/ 	.short	0x000a


	//----- nvinfo : EIATTR_EXIT_INSTR_OFFSETS
	.align		4
        /*0280*/ 	.byte	0x04, 0x1c
        /*0282*/ 	.short	(.L_37 - .L_36)


	//   ....[0]....
.L_36:
        /*0284*/ 	.word	0x00001200


	//   ....[1]....
        /*0288*/ 	.word	0x00001260


	//   ....[2]....
        /*028c*/ 	.word	0x00009110


	//   ....[3]....
        /*0290*/ 	.word	0x00009140


	//   ....[4]....
        /*0294*/ 	.word	0x0000a080


	//----- nvinfo : EIATTR_MAX_THREADS
	.align		4
.L_37:
        /*0298*/ 	.byte	0x04, 0x05
        /*029a*/ 	.short	(.L_39 - .L_38)
.L_38:
        /*029c*/ 	.word	0x00000180
        /*02a0*/ 	.word	0x00000001
        /*02a4*/ 	.word	0x00000001


	//----- nvinfo : EIATTR_CRS_STACK_SIZE
	.align		4
.L_39:
        /*02a8*/ 	.byte	0x04, 0x1e
        /*02aa*/ 	.short	(.L_41 - .L_40)
.L_40:
        /*02ac*/ 	.word	0x00000000


	//----- nvinfo : EIATTR_CBANK_PARAM_SIZE
	.align		4
.L_41:
        /*02b0*/ 	.byte	0x03, 0x19
        /*02b2*/ 	.short	0x0470


	//----- nvinfo : EIATTR_PARAM_CBANK
	.align		4
        /*02b4*/ 	.byte	0x04, 0x0a
        /*02b6*/ 	.short	(.L_43 - .L_42)
	.align		4
.L_42:
        /*02b8*/ 	.word	index@(.nv.constant0._ZN7cutlass13device_kernelINS_4gemm6kernel13GemmUniversalIN4cute5tupleIJiiiiEEENS1_10collective13CollectiveMmaINS1_34MainloopSm90TmaGmmaWarpSpecializedILi2ENS5_IJNS4_1CILi1EEESB_SB_EEENS1_32KernelTmaWarpSpecializedPingpongEEENS5_IJNSA_ILi64EEENSA_ILi256EEESF_EEEfNS5_IJlSB_lEEEfSI_NS4_8TiledMMAINS4_8MMA_AtomIJNS4_4SM904GMMA30MMA_64x256x8_F32TF32TF32_SS_TNILNSM_7ScaleInE1ELSO_1EEEEEENS4_6LayoutISC_NS5_IJNSA_ILi0EEESS_SS_EEEEENS5_IJNS4_10UnderscoreESV_SV_EEEEENS4_13SM90_TMA_LOADENS4_14ComposedLayoutINS4_7SwizzleILi3ELi4ELi3EEENS4_18smem_ptr_flag_bitsILi32EEENSR_INS5_IJNSA_ILi8EEENSA_ILi32EEEEEENS5_IJS15_SB_EEEEEEEvNS4_8identityESY_S19_vS1A_EENS_8epilogue10collective6detail29Sm90TmaWarpSpecializedAdapterINS1D_15DefaultEpilogueIfSI_SI_NS1C_6thread17LinearCombinationIfLi1EffLNS1H_9ScaleType4KindE0ELNS_15FloatRoundStyleE2EfEENS1_15EpilogueDefaultEEEEEvvEEEEvNT_6ParamsE)
        /*02bc*/ 	.short	0x0210
        /*02be*/ 	.short	0x0470


	//----- nvinfo : EIATTR_SW_WAR
	.align		4
.L_43:
        /*02c0*/ 	.byte	0x04, 0x36
        /*02c2*/ 	.short	(.L_45 - .L_44)
.L_44:
        /*02c4*/ 	.word	0x00000008
.L_45:


//--------------------- .nv.callgraph             --------------------------
	.section	.nv.callgraph,"",@"SHT_CUDA_CALLGRAPH"
	.align	4
	.sectionentsize	8
	.align		4
        /*0000*/ 	.word	0x00000000
	.align		4
        /*0004*/ 	.word	0xffffffff
	.align		4
        /*0008*/ 	.word	index@(_ZN7cutlass13device_kernelINS_4gemm6kernel13GemmUniversalIN4cute5tupleIJiiiiEEENS1_10collective13CollectiveMmaINS1_34MainloopSm90TmaGmmaWarpSpecializedILi2ENS5_IJNS4_1CILi1EEESB_SB_EEENS1_32KernelTmaWarpSpecializedPingpongEEENS5_IJNSA_ILi64EEENSA_ILi256EEESF_EEEfNS5_IJlSB_lEEEfSI_NS4_8TiledMMAINS4_8MMA_AtomIJNS4_4SM904GMMA30MMA_64x256x8_F32TF32TF32_SS_TNILNSM_7ScaleInE1ELSO_1EEEEEENS4_6LayoutISC_NS5_IJNSA_ILi0EEESS_SS_EEEEENS5_IJNS4_10UnderscoreESV_SV_EEEEENS4_13SM90_TMA_LOADENS4_14ComposedLayoutINS4_7SwizzleILi3ELi4ELi3EEENS4_18smem_ptr_flag_bitsILi32EEENSR_INS5_IJNSA_ILi8EEENSA_ILi32EEEEEENS5_IJS15_SB_EEEEEEEvNS4_8identityESY_S19_vS1A_EENS_8epilogue10collective6detail29Sm90TmaWarpSpecializedAdapterINS1D_15DefaultEpilogueIfSI_SI_NS1C_6thread17LinearCombinationIfLi1EffLNS1H_9ScaleType4KindE0ELNS_15FloatRoundStyleE2EfEENS1_15EpilogueDefaultEEEEEvvEEEEvNT_6ParamsE)
	.align		4
        /*000c*/ 	.word	index@(__assertfail)
	.align		4
        /*0010*/ 	.word	0x00000000
	.align		4
        /*0014*/ 	.word	0xfffffffe
	.align		4
        /*0018*/ 	.word	0x00000000
	.align		4
        /*001c*/ 	.word	0xfffffffd
	.align		4
        /*0020*/ 	.word	0x00000000
	.align		4
        /*0024*/ 	.word	0xfffffffc


//--------------------- .nv.constant4             --------------------------
	.section	.nv.constant4,"a",@progbits
	.align	8
	.align		8
.nv.constant4:
        /*0000*/ 	.dword	__assertfail
	.align		8
        /*0008*/ 	.dword	__unnamed_1
	.align		8
        /*0010*/ 	.dword	_ZN40_INTERNAL_cbde2f65_4_k_cu_1e1335d9_265424cuda3std3__45__cpo5beginE
	.align		8
        /*0018*/ 	.dword	_ZN40_INTERNAL_cbde2f65_4_k_cu_1e1335d9_265424cuda3std3__45__cpo3endE
	.align		8
        /*0020*/ 	.dword	_ZN40_INTERNAL_cbde2f65_4_k_cu_1e1335d9_265424cuda3std3__45__cpo6cbeginE
	.align		8
        /*0028*/ 	.dword	_ZN40_INTERNAL_cbde2f65_4_k_cu_1e1335d9_265424cuda3std3__45__cpo4cendE
	.align		8
        /*0030*/ 	.dword	_ZN40_INTERNAL_cbde2f65_4_k_cu_1e1335d9_265424cuda3std3__442_GLOBAL__N__cbde2f65_4_k_cu_1e1335d9_265426ignoreE
	.align		8
        /*0038*/ 	.dword	_ZN40_INTERNAL_cbde2f65_4_k_cu_1e1335d9_265424cuda3std3__419piecewise_constructE
	.align		8
        /*0040*/ 	.dword	_ZN40_INTERNAL_cbde2f65_4_k_cu_1e1335d9_265424cuda3std3__48in_placeE
	.align		8
        /*0048*/ 	.dword	_ZN40_INTERNAL_cbde2f65_4_k_cu_1e1335d9_265424cuda3std6ranges3__45__cpo4swapE
	.align		8
        /*0050*/ 	.dword	_ZN40_INTERNAL_cbde2f65_4_k_cu_1e1335d9_265424cuda3std6ranges3__45__cpo9iter_moveE
	.align		8
        /*0058*/ 	.dword	_ZN40_INTERNAL_cbde2f65_4_k_cu_1e1335d9_265424cute7productE
	.align		8
        /*0060*/ 	.dword	_ZN40_INTERNAL_cbde2f65_4_k_cu_1e1335d9_265424cute1_E
	.align		8
        /*0068*/ 	.dword	$str$22
	.align		8
        /*0070*/ 	.dword	$str$23


//--------------------- .text._ZN7cutlass13device_kernelINS_4gemm6kernel13GemmUniversalIN4cute5tupleIJiiiiEEENS1_10collective13CollectiveMmaINS1_34MainloopSm90TmaGmmaWarpSpecializedILi2ENS5_IJNS4_1CILi1EEESB_SB_EEENS1_32KernelTmaWarpSpecializedPingpongEEENS5_IJNSA_ILi64EEENSA_ILi256EEESF_EEEfNS5_IJlSB_lEEEfSI_NS4_8TiledMMAINS4_8MMA_AtomIJNS4_4SM904GMMA30MMA_64x256x8_F32TF32TF32_SS_TNILNSM_7ScaleInE1ELSO_1EEEEEENS4_6LayoutISC_NS5_IJNSA_ILi0EEESS_SS_EEEEENS5_IJNS4_10UnderscoreESV_SV_EEEEENS4_13SM90_TMA_LOADENS4_14ComposedLayoutINS4_7SwizzleILi3ELi4ELi3EEENS4_18smem_ptr_flag_bitsILi32EEENSR_INS5_IJNSA_ILi8EEENSA_ILi32EEEEEENS5_IJS15_SB_EEEEEEEvNS4_8identityESY_S19_vS1A_EENS_8epilogue10collective6detail29Sm90TmaWarpSpecializedAdapterINS1D_15DefaultEpilogueIfSI_SI_NS1C_6thread17LinearCombinationIfLi1EffLNS1H_9ScaleType4KindE0ELNS_15FloatRoundStyleE2EfEENS1_15EpilogueDefaultEEEEEvvEEEEvNT_6ParamsE --------------------------
	.section	.text._ZN7cutlass13device_kernelINS_4gemm6kernel13GemmUniversalIN4cute5tupleIJiiiiEEENS1_10collective13CollectiveMmaINS1_34MainloopSm90TmaGmmaWarpSpecializedILi2ENS5_IJNS4_1CILi1EEESB_SB_EEENS1_32KernelTmaWarpSpecializedPingpongEEENS5_IJNSA_ILi64EEENSA_ILi256EEESF_EEEfNS5_IJlSB_lEEEfSI_NS4_8TiledMMAINS4_8MMA_AtomIJNS4_4SM904GMMA30MMA_64x256x8_F32TF32TF32_SS_TNILNSM_7ScaleInE1ELSO_1EEEEEENS4_6LayoutISC_NS5_IJNSA_ILi0EEESS_SS_EEEEENS5_IJNS4_10UnderscoreESV_SV_EEEEENS4_13SM90_TMA_LOADENS4_14ComposedLayoutINS4_7SwizzleILi3ELi4ELi3EEENS4_18smem_ptr_flag_bitsILi32EEENSR_INS5_IJNSA_ILi8EEENSA_ILi32EEEEEENS5_IJS15_SB_EEEEEEEvNS4_8identityESY_S19_vS1A_EENS_8epilogue10collective6detail29Sm90TmaWarpSpecializedAdapterINS1D_15DefaultEpilogueIfSI_SI_NS1C_6thread17LinearCombinationIfLi1EffLNS1H_9ScaleType4KindE0ELNS_15FloatRoundStyleE2EfEENS1_15EpilogueDefaultEEEEEvvEEEEvNT_6ParamsE,"ax",@progbits
	.align	128
.text._ZN7cutlass13device_kernelINS_4gemm6kernel13GemmUniversalIN4cute5tupleIJiiiiEEENS1_10collective13CollectiveMmaINS1_34MainloopSm90TmaGmmaWarpSpecializedILi2ENS5_IJNS4_1CILi1EEESB_SB_EEENS1_32KernelTmaWarpSpecializedPingpongEEENS5_IJNSA_ILi64EEENSA_ILi256EEESF_EEEfNS5_IJlSB_lEEEfSI_NS4_8TiledMMAINS4_8MMA_AtomIJNS4_4SM904GMMA30MMA_64x256x8_F32TF32TF32_SS_TNILNSM_7ScaleInE1ELSO_1EEEEEENS4_6LayoutISC_NS5_IJNSA_ILi0EEESS_SS_EEEEENS5_IJNS4_10UnderscoreESV_SV_EEEEENS4_13SM90_TMA_LOADENS4_14ComposedLayoutINS4_7SwizzleILi3ELi4ELi3EEENS4_18smem_ptr_flag_bitsILi32EEENSR_INS5_IJNSA_ILi8EEENSA_ILi32EEEEEENS5_IJS15_SB_EEEEEEEvNS4_8identityESY_S19_vS1A_EENS_8epilogue10collective6detail29Sm90TmaWarpSpecializedAdapterINS1D_15DefaultEpilogueIfSI_SI_NS1C_6thread17LinearCombinationIfLi1EffLNS1H_9ScaleType4KindE0ELNS_15FloatRoundStyleE2EfEENS1_15EpilogueDefaultEEEEEvvEEEEvNT_6ParamsE:
        .type           _ZN7cutlass13device_kernelINS_4gemm6kernel13GemmUniversalIN4cute5tupleIJiiiiEEENS1_10collective13CollectiveMmaINS1_34MainloopSm90TmaGmmaWarpSpecializedILi2ENS5_IJNS4_1CILi1EEESB_SB_EEENS1_32KernelTmaWarpSpecializedPingpongEEENS5_IJNSA_ILi64EEENSA_ILi256EEESF_EEEfNS5_IJlSB_lEEEfSI_NS4_8TiledMMAINS4_8MMA_AtomIJNS4_4SM904GMMA30MMA_64x256x8_F32TF32TF32_SS_TNILNSM_7ScaleInE1ELSO_1EEEEEENS4_6LayoutISC_NS5_IJNSA_ILi0EEESS_SS_EEEEENS5_IJNS4_10UnderscoreESV_SV_EEEEENS4_13SM90_TMA_LOADENS4_14ComposedLayoutINS4_7SwizzleILi3ELi4ELi3EEENS4_18smem_ptr_flag_bitsILi32EEENSR_INS5_IJNSA_ILi8EEENSA_ILi32EEEEEENS5_IJS15_SB_EEEEEEEvNS4_8identityESY_S19_vS1A_EENS_8epilogue10collective6detail29Sm90TmaWarpSpecializedAdapterINS1D_15DefaultEpilogueIfSI_SI_NS1C_6thread17LinearCombinationIfLi1EffLNS1H_9ScaleType4KindE0ELNS_15FloatRoundStyleE2EfEENS1_15EpilogueDefaultEEEEEvvEEEEvNT_6ParamsE,@function
        .size           _ZN7cutlass13device_kernelINS_4gemm6kernel13GemmUniversalIN4cute5tupleIJiiiiEEENS1_10collective13CollectiveMmaINS1_34MainloopSm90TmaGmmaWarpSpecializedILi2ENS5_IJNS4_1CILi1EEESB_SB_EEENS1_32KernelTmaWarpSpecializedPingpongEEENS5_IJNSA_ILi64EEENSA_ILi256EEESF_EEEfNS5_IJlSB_lEEEfSI_NS4_8TiledMMAINS4_8MMA_AtomIJNS4_4SM904GMMA30MMA_64x256x8_F32TF32TF32_SS_TNILNSM_7ScaleInE1ELSO_1EEEEEENS4_6LayoutISC_NS5_IJNSA_ILi0EEESS_SS_EEEEENS5_IJNS4_10UnderscoreESV_SV_EEEEENS4_13SM90_TMA_LOADENS4_14ComposedLayoutINS4_7SwizzleILi3ELi4ELi3EEENS4_18smem_ptr_flag_bitsILi32EEENSR_INS5_IJNSA_ILi8EEENSA_ILi32EEEEEENS5_IJS15_SB_EEEEEEEvNS4_8identityESY_S19_vS1A_EENS_8epilogue10collective6detail29Sm90TmaWarpSpecializedAdapterINS1D_15DefaultEpilogueIfSI_SI_NS1C_6thread17LinearCombinationIfLi1EffLNS1H_9ScaleType4KindE0ELNS_15FloatRoundStyleE2EfEENS1_15EpilogueDefaultEEEEEvvEEEEvNT_6ParamsE,(.L_x_320 - _ZN7cutlass13device_kernelINS_4gemm6kernel13GemmUniversalIN4cute5tupleIJiiiiEEENS1_10collective13CollectiveMmaINS1_34MainloopSm90TmaGmmaWarpSpecializedILi2ENS5_IJNS4_1CILi1EEESB_SB_EEENS1_32KernelTmaWarpSpecializedPingpongEEENS5_IJNSA_ILi64EEENSA_ILi256EEESF_EEEfNS5_IJlSB_lEEEfSI_NS4_8TiledMMAINS4_8MMA_AtomIJNS4_4SM904GMMA30MMA_64x256x8_F32TF32TF32_SS_TNILNSM_7ScaleInE1ELSO_1EEEEEENS4_6LayoutISC_NS5_IJNSA_ILi0EEESS_SS_EEEEENS5_IJNS4_10UnderscoreESV_SV_EEEEENS4_13SM90_TMA_LOADENS4_14ComposedLayoutINS4_7SwizzleILi3ELi4ELi3EEENS4_18smem_ptr_flag_bitsILi32EEENSR_INS5_IJNSA_ILi8EEENSA_ILi32EEEEEENS5_IJS15_SB_EEEEEEEvNS4_8identityESY_S19_vS1A_EENS_8epilogue10collective6detail29Sm90TmaWarpSpecializedAdapterINS1D_15DefaultEpilogueIfSI_SI_NS1C_6thread17LinearCombinationIfLi1EffLNS1H_9ScaleType4KindE0ELNS_15FloatRoundStyleE2EfEENS1_15EpilogueDefaultEEEEEvvEEEEvNT_6ParamsE)
        .other          _ZN7cutlass13device_kernelINS_4gemm6kernel13GemmUniversalIN4cute5tupleIJiiiiEEENS1_10collective13CollectiveMmaINS1_34MainloopSm90TmaGmmaWarpSpecializedILi2ENS5_IJNS4_1CILi1EEESB_SB_EEENS1_32KernelTmaWarpSpecializedPingpongEEENS5_IJNSA_ILi64EEENSA_ILi256EEESF_EEEfNS5_IJlSB_lEEEfSI_NS4_8TiledMMAINS4_8MMA_AtomIJNS4_4SM904GMMA30MMA_64x256x8_F32TF32TF32_SS_TNILNSM_7ScaleInE1ELSO_1EEEEEENS4_6LayoutISC_NS5_IJNSA_ILi0EEESS_SS_EEEEENS5_IJNS4_10UnderscoreESV_SV_EEEEENS4_13SM90_TMA_LOADENS4_14ComposedLayoutINS4_7SwizzleILi3ELi4ELi3EEENS4_18smem_ptr_flag_bitsILi32EEENSR_INS5_IJNSA_ILi8EEENSA_ILi32EEEEEENS5_IJS15_SB_EEEEEEEvNS4_8identityESY_S19_vS1A_EENS_8epilogue10collective6detail29Sm90TmaWarpSpecializedAdapterINS1D_15DefaultEpilogueIfSI_SI_NS1C_6thread17LinearCombinationIfLi1EffLNS1H_9ScaleType4KindE0ELNS_15FloatRoundStyleE2EfEENS1_15EpilogueDefaultEEEEEvvEEEEvNT_6ParamsE,@"STO_CUDA_ENTRY STV_DEFAULT"
_ZN7cutlass13device_kernelINS_4gemm6kernel13GemmUniversalIN4cute5tupleIJiiiiEEENS1_10collective13CollectiveMmaINS1_34MainloopSm90TmaGmmaWarpSpecializedILi2ENS5_IJNS4_1CILi1EEESB_SB_EEENS1_32KernelTmaWarpSpecializedPingpongEEENS5_IJNSA_ILi64EEENSA_ILi256EEESF_EEEfNS5_IJlSB_lEEEfSI_NS4_8TiledMMAINS4_8MMA_AtomIJNS4_4SM904GMMA30MMA_64x256x8_F32TF32TF32_SS_TNILNSM_7ScaleInE1ELSO_1EEEEEENS4_6LayoutISC_NS5_IJNSA_ILi0EEESS_SS_EEEEENS5_IJNS4_10UnderscoreESV_SV_EEEEENS4_13SM90_TMA_LOADENS4_14ComposedLayoutINS4_7SwizzleILi3ELi4ELi3EEENS4_18smem_ptr_flag_bitsILi32EEENSR_INS5_IJNSA_ILi8EEENSA_ILi32EEEEEENS5_IJS15_SB_EEEEEEEvNS4_8identityESY_S19_vS1A_EENS_8epilogue10collective6detail29Sm90TmaWarpSpecializedAdapterINS1D_15DefaultEpilogueIfSI_SI_NS1C_6thread17LinearCombinationIfLi1EffLNS1H_9ScaleType4KindE0ELNS_15FloatRoundStyleE2EfEENS1_15EpilogueDefaultEEEEEvvEEEEvNT_6ParamsE:
[----:B------:R-:W0:Y:S01]  /*0000*/  LDC R1, c[0x0][0x28] ;  /* 0x00000a00ff017b82 */ /* 0x000e220000000800 */
[----:B------:R-:W1:Y:S01]  /*0010*/  S2R R4, SR_TID.X ;  /* 0x0000000000047919 */ /* 0x000e620000002100 */
[----:B------:R-:W-:Y:S01]  /*0020*/  ELECT P0, URZ, PT ;  /* 0x00000000003f782f */ /* 0x000fe20003800000 */
[----:B------:R-:W-:Y:S01]  /*0030*/  BSSY B0, `(.L_x_0) ;  /* 0x0000014000007945 */ /* 0x000fe20003800000 */
[----:B-1----:R-:W-:-:S05]  /*0040*/  SHF.R.U32.HI R0, RZ, 0x5, R4 ;  /* 0x00000005ff007819 */ /* 0x002fca0000011604 */
[----:B------:R-:W1:Y:S02]  /*0050*/  SHFL.IDX PT, R2, R0, RZ, 0x1f ;  /* 0x00001fff00027589 */ /* 0x000e6400000e0000 */
[----:B-1----:R-:W-:Y:S02]  /*0060*/  R2UR UR8, R2 ;  /* 0x00000000020872ca */ /* 0x002fe400000e0000 */
[----:B------:R-:W-:-:S05]  /*0070*/  SHF.R.U32.HI R2, RZ, 0x7, R4 ;  /* 0x00000007ff027819 */ /* 0x000fca0000011604 */
[----:B------:R1:W2:Y:S06]  /*0080*/  SHFL.IDX PT, R3, R2, RZ, 0x1f ;  /* 0x00001fff02037589 */ /* 0x0002ac00000e0000 */
[----:B------:R-:W-:Y:S02]  /*0090*/  USHF.R.S32.HI UR4, URZ, 0x1f, UR8 ;  /* 0x0000001f3f047899 */ /* 0x000fe40008011408 */
[----:B------:R-:W-:Y:S02]  /*00a0*/  ISETP.NE.OR P0, PT, RZ, UR8, !P0 ;  /* 0x00000008ff007c0c */ /* 0x000fe4000c705670 */
[----:B------:R-:W-:-:S04]  /*00b0*/  ULEA.HI UR4, UR4, UR8, URZ, 0x2 ;  /* 0x0000000804047291 */ /* 0x000fc8000f8f103f */
[----:B------:R-:W-:-:S04]  /*00c0*/  ULOP3.LUT UR4, UR4, 0xfffffffc, URZ, 0xc0, !UPT ;  /* 0xfffffffc04047892 */ /* 0x000fc8000f8ec03f */
[----:B------:R-:W-:-:S03]  /*00d0*/  UIADD3 UR8, UR8, -UR4, URZ ;  /* 0x8000000408087290 */ /* 0x000fc6000fffe03f */
[----:B01----:R-:W-:Y:S09]  /*00e0*/  @P0 BRA `(.L_x_1) ;  /* 0x0000000000200947 */ /* 0x003ff20003800000 */
[----:B------:R-:W-:Y:S02]  /*00f0*/  ULDC.64 UR4, c[0x0][0x198] ;  /* 0x0000660000047ab9 */ /* 0x000fe40000000a00 */
[----:B------:R-:W-:Y:S02]  /*0100*/  UIADD3 UR6, UP0, UR4, 0xf0, URZ ;  /* 0x000000f004067890 */ /* 0x000fe4000ff1e03f */
[----:B------:R-:W-:Y:S02]  /*0110*/  UIADD3 UR4, UP1, UR4, 0x1f0, URZ ;  /* 0x000001f004047890 */ /* 0x000fe4000ff3e03f */
[----:B------:R-:W-:Y:S02]  /*0120*/  UIADD3.X UR7, URZ, UR5, URZ, UP0, !UPT ;  /* 0x000000053f077290 */ /* 0x000fe400087fe43f */
[----:B------:R-:W-:-:S07]  /*0130*/  UIADD3.X UR5, URZ, UR5, URZ, UP1, !UPT ;  /* 0x000000053f057290 */ /* 0x000fce0008ffe43f */
[----:B------:R0:W-:Y:S02]  /*0140*/  UTMACCTL.PF [UR6] ;  /* 0x00000000060079b9 */ /* 0x0001e40008040000 */
[----:B------:R0:W-:Y:S02]  /*0150*/  UTMACCTL.PF [UR4] ;  /* 0x00000000040079b9 */ /* 0x0001e40008040000 */
[----:B0-----:R-:W-:Y:S01]  /*0160*/  NOP ;  /* 0x0000000000007918 */ /* 0x001fe20000000000 */
.L_x_1:
[----:B------:R-:W-:Y:S05]  /*0170*/  BSYNC B0 ;  /* 0x0000000000007941 */ /* 0x000fea0003800000 */
.L_x_0:
[----:B------:R-:W0:Y:S01]  /*0180*/  SHFL.IDX PT, R5, R0, RZ, 0x1f ;  /* 0x00001fff00057589 */ /* 0x000e2200000e0000 */
[----:B--2---:R-:W-:Y:S01]  /*0190*/  R2UR UR15, R3 ;  /* 0x00000000030f72ca */ /* 0x004fe200000e0000 */
[----:B------:R-:W-:-:S04]  /*01a0*/  UISETP.NE.AND UP0, UPT, UR8, 0x3, UPT ;  /* 0x000000030800788c */ /* 0x000fc8000bf05270 */
[----:B------:R-:W-:-:S08]  /*01b0*/  UISETP.EQ.OR UP0, UPT, UR8, URZ, !UP0 ;  /* 0x0000003f0800728c */ /* 0x000fd0000c702670 */
[----:B------:R-:W-:Y:S02]  /*01c0*/  UIADD3 UR18, UR15, -0x1, URZ ;  /* 0xffffffff0f127890 */ /* 0x000fe4000fffe03f */
[----:B------:R-:W-:Y:S02]  /*01d0*/  UISETP.EQ.AND UP0, UPT, UR15, URZ, UP0 ;  /* 0x0000003f0f00728c */ /* 0x000fe40008702270 */
[----:B------:R-:W-:Y:S02]  /*01e0*/  UISETP.GE.U32.AND UP1, UPT, UR18, 0x2, UPT ;  /* 0x000000021200788c */ /* 0x000fe4000bf26070 */
[----:B------:R-:W-:Y:S01]  /*01f0*/  USEL UR42, URZ, 0x1, !UP0 ;  /* 0x000000013f2a7887 */ /* 0x000fe2000c000000 */
[----:B0-----:R-:W-:-:S03]  /*0200*/  ISETP.NE.AND P0, PT, R5, RZ, PT ;  /* 0x000000ff0500720c */ /* 0x001fc60003f05270 */
[----:B------:R-:W-:-:S10]  /*0210*/  USEL UR42, UR42, 0x2, UP1 ;  /* 0x000000022a2a7887 */ /* 0x000fd40008800000 */
[----:B------:R-:W-:Y:S05]  /*0220*/  @P0 BRA `(.L_x_2) ;  /* 0x0000000000480947 */ /* 0x000fea0003800000 */
[----:B------:R-:W0:Y:S01]  /*0230*/  S2UR UR9, SR_CgaCtaId ;  /* 0x00000000000979c3 */ /* 0x000e220000008800 */
[----:B------:R-:W-:Y:S01]  /*0240*/  UMOV UR4, 0x400 ;  /* 0x0000040000047882 */ /* 0x000fe20000000000 */
[----:B------:R-:W-:Y:S01]  /*0250*/  UMOV UR5, 0x1 ;  /* 0x0000000100057882 */ /* 0x000fe20000000000 */
[----:B------:R-:W-:Y:S01]  /*0260*/  UMOV UR6, 0x80 ;  /* 0x0000008000067882 */ /* 0x000fe20000000000 */
[----:B------:R-:W-:Y:S01]  /*0270*/  ELECT P0, URZ, PT ;  /* 0x00000000003f782f */ /* 0x000fe20003800000 */
[----:B------:R-:W-:-:S04]  /*0280*/  UIADD3 UR6, -UR6, 0x100000, URZ ;  /* 0x0010000006067890 */ /* 0x000fc8000fffe13f */
[----:B------:R-:W-:Y:S02]  /*0290*/  USHF.L.U32 UR7, UR6, 0xb, URZ ;  /* 0x0000000b06077899 */ /* 0x000fe4000800063f */
[----:B------:R-:W-:Y:S02]  /*02a0*/  USHF.L.U32 UR6, UR6, 0x1, URZ ;  /* 0x0000000106067899 */ /* 0x000fe4000800063f */
[----:B0-----:R-:W-:Y:S02]  /*02b0*/  ULEA UR9, UR9, UR4, 0x18 ;  /* 0x0000000409097291 */ /* 0x001fe4000f8ec03f */
[----:B------:R-:W-:-:S04]  /*02c0*/  UIADD3 UR4, -UR5, 0x100000, URZ ;  /* 0x0010000005047890 */ /* 0x000fc8000fffe13f */
[----:B------:R-:W-:Y:S02]  /*02d0*/  USHF.L.U32 UR5, UR4, 0xb, URZ ;  /* 0x0000000b04057899 */ /* 0x000fe4000800063f */
[----:B------:R-:W-:Y:S01]  /*02e0*/  USHF.L.U32 UR4, UR4, 0x1, URZ ;  /* 0x0000000104047899 */ /* 0x000fe2000800063f */
[----:B------:R-:W0:Y:S11]  /*02f0*/  FENCE.VIEW.ASYNC.S ;  /* 0x00000000000073c6 */ /* 0x000e360000000000 */
[----:B0-----:R0:W1:Y:S01]  /*0300*/  SYNCS.EXCH.64 URZ, [UR9], UR4 ;  /* 0x00000004093f75b2 */ /* 0x0010620008000100 */
[----:B------:R0:W2:Y:S01]  /*0310*/  SYNCS.EXCH.64 URZ, [UR9+0x10], UR6 ;  /* 0x00001006093f75b2 */ /* 0x0000a20008000100 */
[----:B------:R0:W3:Y:S01]  /*0320*/  SYNCS.EXCH.64 URZ, [UR9+0x8], UR4 ;  /* 0x00000804093f75b2 */ /* 0x0000e20008000100 */
[----:B------:R0:W4:Y:S01]  /*0330*/  SYNCS.EXCH.64 URZ, [UR9+0x18], UR6 ;  /* 0x00001806093f75b2 */ /* 0x0001220008000100 */
[----:B------:R-:W-:Y:S01]  /*0340*/  NOP ;  /* 0x0000000000007918 */ /* 0x000fe20000000000 */
.L_x_2:
[----:B------:R-:W5:Y:S01]  /*0350*/  SHFL.IDX PT, R5, R0, RZ, 0x1f ;  /* 0x00001fff00057589 */ /* 0x000f6200000e0000 */
[----:B------:R-:W-:Y:S01]  /*0360*/  ELECT P0, URZ, PT ;  /* 0x00000000003f782f */ /* 0x000fe20003800000 */
[----:B------:R-:W-:Y:S01]  /*0370*/  NOP ;  /* 0x0000000000007918 */ /* 0x000fe20000000000 */
[----:B------:R-:W-:Y:S01]  /*0380*/  ELECT P1, URZ, PT ;  /* 0x00000000003f782f */ /* 0x000fe20003820000 */
[----:B------:R-:W1:Y:S01]  /*0390*/  SHFL.IDX PT, R3, R0, RZ, 0x1f ;  /* 0x00001fff00037589 */ /* 0x000e6200000e0000 */
[----:B0-----:R-:W-:Y:S01]  /*03a0*/  UMOV UR4, 0x20 ;  /* 0x0000002000047882 */ /* 0x001fe20000000000 */
[----:B------:R-:W-:Y:S01]  /*03b0*/  UMOV UR12, 0x80 ;  /* 0x00000080000c7882 */ /* 0x000fe20000000000 */
[----:B------:R-:W-:Y:S01]  /*03c0*/  NOP ;  /* 0x0000000000007918 */ /* 0x000fe20000000000 */
[----:B------:R0:W0:Y:S01]  /*03d0*/  SHFL.IDX PT, R0, R2, RZ, 0x1f ;  /* 0x00001fff02007589 */ /* 0x00002200000e0000 */
[----:B------:R-:W-:Y:S01]  /*03e0*/  ULDC.64 UR50, c[0x0][0x208] ;  /* 0x0000820000327ab9 */ /* 0x000fe20000000a00 */
[----:B-----5:R-:W-:-:S02]  /*03f0*/  ISETP.NE.OR P0, PT, R5, RZ, !P0 ;  /* 0x000000ff0500720c */ /* 0x020fc40004705670 */
[----:B-1----:R-:W-:Y:S02]  /*0400*/  ISETP.NE.OR P1, PT, R3, RZ, !P1 ;  /* 0x000000ff0300720c */ /* 0x002fe40004f25670 */
[----:B------:R-:W-:-:S04]  /*0410*/  SHF.R.S32.HI R3, RZ, 0x1f, R4 ;  /* 0x0000001fff037819 */ /* 0x000fc80000011404 */
[----:B------:R-:W-:-:S05]  /*0420*/  LEA.HI R3, R3, R4, RZ, 0x7 ;  /* 0x0000000403037211 */ /* 0x000fca00078f38ff */
[----:B------:R-:W-:Y:S01]  /*0430*/  VOTEU.ALL UP0, P0 ;  /* 0x00000000003f7886 */ /* 0x000fe20000000000 */
[----:B------:R-:W-:Y:S01]  /*0440*/  LOP3.LUT R3, R3, 0xffffff80, RZ, 0xc0, !PT ;  /* 0xffffff8003037812 */ /* 0x000fe200078ec0ff */
[----:B------:R-:W-:-:S03]  /*0450*/  VOTEU.ALL UP1, P1 ;  /* 0x00000000003f7886 */ /* 0x000fc60000820000 */
[----:B------:R-:W1:Y:S01]  /*0460*/  @!UP0 S2UR UR7, SR_CgaCtaId ;  /* 0x00000000000789c3 */ /* 0x000e620000008800 */
[----:B------:R-:W-:Y:S01]  /*0470*/  @!UP0 UMOV UR6, 0x400 ;  /* 0x0000040000068882 */ /* 0x000fe20000000000 */
[----:B------:R-:W-:-:S04]  /*0480*/  @!UP0 UIADD3 UR4, -UR4, 0x100000, URZ ;  /* 0x0010000004048890 */ /* 0x000fc8000fffe13f */
[----:B------:R-:W-:Y:S02]  /*0490*/  @!UP0 USHF.L.U32 UR5, UR4, 0xb, URZ ;  /* 0x0000000b04058899 */ /* 0x000fe4000800063f */
[----:B------:R-:W-:Y:S01]  /*04a0*/  @!UP0 USHF.L.U32 UR4, UR4, 0x1, URZ ;  /* 0x0000000104048899 */ /* 0x000fe2000800063f */
[----:B------:R-:W-:Y:S01]  /*04b0*/  IMAD.IADD R3, R4, 0x1, -R3 ;  /* 0x0000000104037824 */ /* 0x000fe200078e0a03 */
[----:B------:R-:W-:Y:S01]  /*04c0*/  @!UP1 UMOV UR10, 0x400 ;  /* 0x00000400000a9882 */ /* 0x000fe20000000000 */
[----:B------:R-:W-:Y:S01]  /*04d0*/  VOTEU.ALL UP2, P1 ;  /* 0x00000000003f7886 */ /* 0x000fe20000840000 */
[----:B------:R-:W-:Y:S01]  /*04e0*/  VOTEU.ALL UP3, P1 ;  /* 0x00000000003f7886 */ /* 0x000fe20000860000 */
[----:B------:R-:W-:Y:S01]  /*04f0*/  VOTEU.ALL UP4, P1 ;  /* 0x00000000003f7886 */ /* 0x000fe20000880000 */
[----:B------:R-:W5:Y:S01]  /*0500*/  @!UP1 S2UR UR11, SR_CgaCtaId ;  /* 0x00000000000b99c3 */ /* 0x000f620000008800 */
[----:B------:R-:W-:Y:S01]  /*0510*/  VOTEU.ALL UP5, P1 ;  /* 0x00000000003f7886 */ /* 0x000fe200008a0000 */
[----:B------:R-:W-:Y:S01]  /*0520*/  ISETP.NE.AND P1, PT, RZ, UR15, PT ;  /* 0x0000000fff007c0c */ /* 0x000fe2000bf25270 */
[----:B-1----:R-:W-:-:S02]  /*0530*/  @!UP0 ULEA UR9, UR7, UR6, 0x18 ;  /* 0x0000000607098291 */ /* 0x002fc4000f8ec03f */
[----:B------:R-:W-:-:S04]  /*0540*/  @!UP1 UIADD3 UR6, -UR12, 0x100000, URZ ;  /* 0x001000000c069890 */ /* 0x000fc8000fffe13f */
[----:B------:R-:W-:Y:S02]  /*0550*/  @!UP1 USHF.L.U32 UR7, UR6, 0xb, URZ ;  /* 0x0000000b06079899 */ /* 0x000fe4000800063f */
[----:B------:R-:W-:Y:S01]  /*0560*/  @!UP1 USHF.L.U32 UR6, UR6, 0x1, URZ ;  /* 0x0000000106069899 */ /* 0x000fe2000800063f */
[----:B------:R-:W-:Y:S01]  /*0570*/  VOTEU.ALL UP0, P0 ;  /* 0x00000000003f7886 */ /* 0x000fe20000000000 */
[----:B-----5:R-:W-:Y:S01]  /*0580*/  @!UP1 ULEA UR10, UR11, UR10, 0x18 ;  /* 0x0000000a0b0a9291 */ /* 0x020fe2000f8ec03f */
[----:B------:R-:W-:Y:S01]  /*0590*/  VOTEU.ALL UP1, P0 ;  /* 0x00000000003f7886 */ /* 0x000fe20000020000 */
[----:B------:R-:W1:Y:S02]  /*05a0*/  FENCE.VIEW.ASYNC.S ;  /* 0x00000000000073c6 */ /* 0x000e640000000000 */
[----:B-1----:R-:W2:Y:S02]  /*05b0*/  @!UP0 SYNCS.EXCH.64 URZ, [UR9+0x50], UR4 ;  /* 0x00005004093f85b2 */ /* 0x002ea40008000100 */
[----:B------:R1:W2:Y:S01]  /*05c0*/  @!UP1 SYNCS.EXCH.64 URZ, [UR9+0x58], UR4 ;  /* 0x00005804093f95b2 */ /* 0x0002a20008000100 */
[----:B------:R-:W-:Y:S01]  /*05d0*/  NOP ;  /* 0x0000000000007918 */ /* 0x000fe20000000000 */
[----:B-1----:R-:W-:-:S02]  /*05e0*/  ULDC.64 UR4, c[0x0][0x598] ;  /* 0x0001660000047ab9 */ /* 0x002fc40000000a00 */
[----:B------:R-:W-:Y:S02]  /*05f0*/  ISETP.NE.U32.AND P0, PT, RZ, UR4, PT ;  /* 0x00000004ff007c0c */ /* 0x000fe4000bf05070 */
[----:B------:R1:W2:Y:S02]  /*0600*/  @!UP2 SYNCS.EXCH.64 URZ, [UR10+0x30], UR6 ;  /* 0x000030060a3fa5b2 */ /* 0x0002a40008000100 */
[----:B------:R-:W-:Y:S01]  /*0610*/  ISETP.NE.AND.EX P0, PT, RZ, UR5, PT, P0 ;  /* 0x00000005ff007c0c */ /* 0x000fe2000bf05300 */
[----:B------:R1:W2:Y:S01]  /*0620*/  @!UP3 SYNCS.EXCH.64 URZ, [UR10+0x38], UR6 ;  /* 0x000038060a3fb5b2 */ /* 0x0002a20008000100 */
[----:B------:R1:W2:Y:S01]  /*0630*/  @!UP4 SYNCS.EXCH.64 URZ, [UR10+0x40], UR6 ;  /* 0x000040060a3fc5b2 */ /* 0x0002a20008000100 */
[----:B------:R1:W2:Y:S01]  /*0640*/  @!UP5 SYNCS.EXCH.64 URZ, [UR10+0x48], UR6 ;  /* 0x000048060a3fd5b2 */ /* 0x0002a20008000100 */
[----:B------:R-:W-:Y:S01]  /*0650*/  NOP ;  /* 0x0000000000007918 */ /* 0x000fe20000000000 */
[----:B--234-:R-:W-:Y:S08]  /*0660*/  BAR.SYNC.DEFER_BLOCKING 0x0 ;  /* 0x0000000000007b1d */ /* 0x01cff00000010000 */
[----:B01----:R-:W-:Y:S05]  /*0670*/  @!P0 BRA `(.L_x_3) ;  /* 0x00000000001c8947 */ /* 0x003fea0003800000 */
[----:B------:R-:W0:Y:S02]  /*0680*/  LDC.64 R6, c[0x0][0x598] ;  /* 0x00016600ff067b82 */ /* 0x000e240000000a00 */
[----:B0-----:R-:W2:Y:S02]  /*0690*/  LDG.E.64 R6, desc[UR50][R6.64] ;  /* 0x0000003206067981 */ /* 0x001ea4000c1e1b00 */
[----:B--2---:R-:W-:-:S04]  /*06a0*/  ISETP.NE.U32.AND P0, PT, R6, RZ, PT ;  /* 0x000000ff0600720c */ /* 0x004fc80003f05070 */
[----:B------:R-:W-:-:S13]  /*06b0*/  ISETP.NE.AND.EX P0, PT, R7, RZ, PT, P0 ;  /* 0x000000ff0700720c */ /* 0x000fda0003f05300 */
[----:B------:R-:W-:Y:S05]  /*06c0*/  @!P0 BRA `(.L_x_3) ;  /* 0x0000000000088947 */ /* 0x000fea0003800000 */
[----:B------:R1:W5:Y:S01]  /*06d0*/  LD.E R23, desc[UR50][R6.64] ;  /* 0x0000003206177980 */ /* 0x000362000c101900 */
[----:B------:R-:W-:Y:S05]  /*06e0*/  BRA `(.L_x_4) ;  /* 0x0000000000247947 */ /* 0x000fea0003800000 */
.L_x_3:
[----:B------:R-:W-:Y:S02]  /*06f0*/  ULDC.64 UR4, c[0x0][0x588] ;  /* 0x0001620000047ab9 */ /* 0x000fe40000000a00 */
[----:B------:R-:W-:-:S04]  /*0700*/  ISETP.NE.U32.AND P0, PT, RZ, UR4, PT ;  /* 0x00000004ff007c0c */ /* 0x000fc8000bf05070 */
[----:B------:R-:W-:-:S13]  /*0710*/  ISETP.NE.AND.EX P0, PT, RZ, UR5, PT, P0 ;  /* 0x00000005ff007c0c */ /* 0x000fda000bf05300 */
[----:B------:R-:W-:Y:S05]  /*0720*/  @!P0 BRA `(.L_x_5) ;  /* 0x00000000000c8947 */ /* 0x000fea0003800000 */
[----:B------:R-:W0:Y:S02]  /*0730*/  LDC.64 R6, c[0x0][0x588] ;  /* 0x00016200ff067b82 */ /* 0x000e240000000a00 */
[----:B0-----:R0:W5:Y:S01]  /*0740*/  LDG.E R23, desc[UR50][R6.64] ;  /* 0x0000003206177981 */ /* 0x001162000c1e1900 */
[----:B------:R-:W-:Y:S05]  /*0750*/  BRA `(.L_x_4) ;  /* 0x0000000000087947 */ /* 0x000fea0003800000 */
.L_x_5:
[----:B------:R-:W-:Y:S02]  /*0760*/  ULDC UR4, c[0x0][0x580] ;  /* 0x0001600000047ab9 */ /* 0x000fe40000000800 */
[----:B------:R-:W-:-:S07]  /*0770*/  IMAD.U32 R23, RZ, RZ, UR4 ;  /* 0x00000004ff177e24 */ /* 0x000fce000f8e00ff */
.L_x_4:
[----:B------:R-:W-:Y:S02]  /*0780*/  ULDC.64 UR4, c[0x0][0x5a0] ;  /* 0x0001680000047ab9 */ /* 0x000fe40000000a00 */
[----:B------:R-:W-:-:S04]  /*0790*/  ISETP.NE.U32.AND P0, PT, RZ, UR4, PT ;  /* 0x00000004ff007c0c */ /* 0x000fc8000bf05070 */
[----:B------:R-:W-:-:S13]  /*07a0*/  ISETP.NE.AND.EX P0, PT, RZ, UR5, PT, P0 ;  /* 0x00000005ff007c0c */ /* 0x000fda000bf05300 */
[----:B------:R-:W-:Y:S05]  /*07b0*/  @!P0 BRA `(.L_x_6) ;  /* 0x00000000001c8947 */ /* 0x000fea0003800000 */
[----:B01----:R-:W0:Y:S02]  /*07c0*/  LDC.64 R6, c[0x0][0x5a0] ;  /* 0x00016800ff067b82 */ /* 0x003e240000000a00 */
[----:B0-----:R-:W2:Y:S02]  /*07d0*/  LDG.E.64 R6, desc[UR50][R6.64] ;  /* 0x0000003206067981 */ /* 0x001ea4000c1e1b00 */
[----:B--2---:R-:W-:-:S04]  /*07e0*/  ISETP.NE.U32.AND P0, PT, R6, RZ, PT ;  /* 0x000000ff0600720c */ /* 0x004fc80003f05070 */
[----:B------:R-:W-:-:S13]  /*07f0*/  ISETP.NE.AND.EX P0, PT, R7, RZ, PT, P0 ;  /* 0x000000ff0700720c */ /* 0x000fda0003f05300 */
[----:B------:R-:W-:Y:S05]  /*0800*/  @!P0 BRA `(.L_x_6) ;  /* 0x0000000000088947 */ /* 0x000fea0003800000 */
[----:B------:R3:W5:Y:S01]  /*0810*/  LD.E R22, desc[UR50][R6.64] ;  /* 0x0000003206167980 */ /* 0x000762000c101900 */
[----:B------:R-:W-:Y:S05]  /*0820*/  BRA `(.L_x_7) ;  /* 0x0000000000247947 */ /* 0x000fea0003800000 */
.L_x_6:
[----:B------:R-:W-:Y:S02]  /*0830*/  ULDC.64 UR4, c[0x0][0x590] ;  /* 0x0001640000047ab9 */ /* 0x000fe40000000a00 */
[----:B------:R-:W-:-:S04]  /*0840*/  ISETP.NE.U32.AND P0, PT, RZ, UR4, PT ;  /* 0x00000004ff007c0c */ /* 0x000fc8000bf05070 */
[----:B------:R-:W-:-:S13]  /*0850*/  ISETP.NE.AND.EX P0, PT, RZ, UR5, PT, P0 ;  /* 0x00000005ff007c0c */ /* 0x000fda000bf05300 */
[----:B------:R-:W-:Y:S05]  /*0860*/  @!P0 BRA `(.L_x_8) ;  /* 0x00000000000c8947 */ /* 0x000fea0003800000 */
[----:B01----:R-:W0:Y:S02]  /*0870*/  LDC.64 R6, c[0x0][0x590] ;  /* 0x00016400ff067b82 */ /* 0x003e240000000a00 */
[----:B0-----:R2:W5:Y:S01]  /*0880*/  LDG.E R22, desc[UR50][R6.64] ;  /* 0x0000003206167981 */ /* 0x001562000c1e1900 */
[----:B------:R-:W-:Y:S05]  /*0890*/  BRA `(.L_x_7) ;  /* 0x0000000000087947 */ /* 0x000fea0003800000 */
.L_x_8:
[----:B------:R-:W-:Y:S02]  /*08a0*/  ULDC UR4, c[0x0][0x584] ;  /* 0x0001610000047ab9 */ /* 0x000fe40000000800 */
[----:B------:R-:W-:-:S07]  /*08b0*/  IMAD.U32 R22, RZ, RZ, UR4 ;  /* 0x00000004ff167e24 */ /* 0x000fce000f8e00ff */
.L_x_7:
[----:B------:R-:W4:Y:S01]  /*08c0*/  S2UR UR10, SR_CTAID.Y ;  /* 0x00000000000a79c3 */ /* 0x000f220000002600 */
[----:B------:R-:W-:Y:S01]  /*08d0*/  ULDC UR5, c[0x0][0x65c] ;  /* 0x0001970000057ab9 */ /* 0x000fe20000000800 */
[----:B------:R-:W-:Y:S01]  /*08e0*/  UISETP.NE.AND UP0, UPT, UR15, 0x2, UPT ;  /* 0x000000020f00788c */ /* 0x000fe2000bf05270 */
[----:B------:R-:W-:Y:S01]  /*08f0*/  PRMT R5, RZ, 0x7610, R5 ;  /* 0x00007610ff057816 */ /* 0x000fe20000000005 */
[----:B------:R-:W-:Y:S01]  /*0900*/  UISETP.NE.AND UP2, UPT, UR5, 0x1, UPT ;  /* 0x000000010500788c */ /* 0x000fe2000bf45270 */
[----:B------:R-:W-:Y:S02]  /*0910*/  IMAD.MOV.U32 R18, RZ, RZ, -0x1 ;  /* 0xffffffffff127424 */ /* 0x000fe400078e00ff */
[----:B------:R-:W-:Y:S01]  /*0920*/  IMAD.MOV.U32 R19, RZ, RZ, -0x1 ;  /* 0xffffffffff137424 */ /* 0x000fe200078e00ff */
[----:B------:R-:W4:Y:S01]  /*0930*/  S2UR UR4, SR_CTAID.X ;  /* 0x00000000000479c3 */ /* 0x000f220000002500 */
[----:B------:R-:W-:-:S06]  /*0940*/  UP2UR UR40, UPR, URZ, 0x4 ;  /* 0x000000043f287883 */ /* 0x000fcc0008000000 */
[----:B------:R-:W-:Y:S01]  /*0950*/  @UP2 ULDC UR12, c[0x0][0x10] ;  /* 0x00000400000c2ab9 */ /* 0x000fe20000000800 */
[----:B------:R-:W-:Y:S01]  /*0960*/  @UP2 UMOV UR7, URZ ;  /* 0x0000003f00072c82 */ /* 0x000fe20008000000 */
[----:B------:R-:W-:Y:S01]  /*0970*/  @UP2 UMOV UR5, URZ ;  /* 0x0000003f00052c82 */ /* 0x000fe20008000000 */
[----:B0123--:R-:W0:Y:S01]  /*0980*/  LDC.64 R6, c[0x0][0x650] ;  /* 0x00019400ff067b82 */ /* 0x00fe220000000a00 */
[----:B----4-:R-:W-:Y:S02]  /*0990*/  @UP2 UMOV UR9, UR10 ;  /* 0x0000000a00092c82 */ /* 0x010fe40008000000 */
[----:B------:R-:W-:Y:S01]  /*09a0*/  @UP2 UMOV UR6, UR9 ;  /* 0x0000000900062c82 */ /* 0x000fe20008000000 */
[----:B------:R-:W-:Y:S01]  /*09b0*/  @!UP2 UMOV UR9, UR10 ;  /* 0x0000000a0009ac82 */ /* 0x000fe20008000000 */
[----:B------:R-:W-:-:S03]  /*09c0*/  @UP2 UIMAD.WIDE.U32 UR12, UR4, UR12, UR6 ;  /* 0x0000000c040c22a5 */ /* 0x000fc6000f8e0006 */
[----:B------:R-:W-:Y:S01]  /*09d0*/  @!UP2 ULDC UR6, c[0x0][0xc] ;  /* 0x000003000006aab9 */ /* 0x000fe20000000800 */
[----:B------:R-:W-:Y:S01]  /*09e0*/  @UP2 UIADD3 UR14, UR13, UR5, URZ ;  /* 0x000000050d0e2290 */ /* 0x000fe2000fffe03f */
[----:B------:R-:W-:Y:S02]  /*09f0*/  ULDC UR10, c[0x0][0xc] ;  /* 0x00000300000a7ab9 */ /* 0x000fe40000000800 */
[----:B------:R-:W-:Y:S01]  /*0a00*/  UMOV UR5, URZ ;  /* 0x0000003f00057c82 */ /* 0x000fe20008000000 */
[----:B------:R-:W-:Y:S01]  /*0a10*/  ULDC UR11, c[0x0][0x10] ;  /* 0x00000400000b7ab9 */ /* 0x000fe20000000800 */
[----:B------:R-:W-:Y:S02]  /*0a20*/  @!UP2 UIMAD.WIDE.U32 UR6, UR6, UR9, UR4 ;  /* 0x000000090606a2a5 */ /* 0x000fe4000f8e0004 */
[----:B------:R-:W-:Y:S01]  /*0a30*/  UIMAD.WIDE.U32 UR10, UR10, UR11, URZ ;  /* 0x0000000b0a0a72a5 */ /* 0x000fe2000f8e003f */
[----:B------:R-:W-:-:S03]  /*0a40*/  ULDC UR13, c[0x0][0x14] ;  /* 0x00000500000d7ab9 */ /* 0x000fc60000000800 */
[----:B------:R-:W-:Y:S02]  /*0a50*/  UIMAD.WIDE.U32 UR38, UR10, UR13, URZ ;  /* 0x0000000d0a2672a5 */ /* 0x000fe4000f8e003f */
[----:B------:R-:W-:Y:S01]  /*0a60*/  UIMAD UR41, UR11, UR13, URZ ;  /* 0x0000000d0b2972a4 */ /* 0x000fe2000f8e023f */
[----:B------:R-:W-:Y:S01]  /*0a70*/  @!UP2 UMOV UR12, UR6 ;  /* 0x00000006000cac82 */ /* 0x000fe20008000000 */
[----:B------:R-:W-:Y:S02]  /*0a80*/  @!UP2 UMOV UR14, UR7 ;  /* 0x00000007000eac82 */ /* 0x000fe40008000000 */
[----:B------:R-:W-:Y:S02]  /*0a90*/  UIADD3 UR41, UR39, UR41, URZ ;  /* 0x0000002927297290 */ /* 0x000fe4000fffe03f */
[----:B------:R-:W-:-:S04]  /*0aa0*/  UIADD3 UR6, UP1, UR12, UR38, URZ ;  /* 0x000000260c067290 */ /* 0x000fc8000ff3e03f */
[----:B------:R-:W-:Y:S02]  /*0ab0*/  UIADD3.X UR7, UR14, UR41, URZ, UP1, !UPT ;  /* 0x000000290e077290 */ /* 0x000fe40008ffe43f */
[----:B------:R-:W-:Y:S02]  /*0ac0*/  USEL UR6, UR6, UR12, !UP0 ;  /* 0x0000000c06067287 */ /* 0x000fe4000c000000 */
[----:B------:R-:W-:-:S04]  /*0ad0*/  USEL UR7, UR7, UR14, !UP0 ;  /* 0x0000000e07077287 */ /* 0x000fc8000c000000 */
[----:B0-----:R-:W-:Y:S01]  /*0ae0*/  ISETP.LE.U32.AND P0, PT, R6, UR6, PT ;  /* 0x0000000606007c0c */ /* 0x001fe2000bf03070 */
[----:B------:R-:W-:Y:S02]  /*0af0*/  IMAD.U32 R16, RZ, RZ, UR6 ;  /* 0x00000006ff107e24 */ /* 0x000fe4000f8e00ff */
[----:B------:R-:W-:Y:S02]  /*0b00*/  IMAD.U32 R2, RZ, RZ, UR7 ;  /* 0x00000007ff027e24 */ /* 0x000fe4000f8e00ff */
[----:B------:R-:W-:-:S03]  /*0b10*/  IMAD.U32 R17, RZ, RZ, UR7 ;  /* 0x00000007ff117e24 */ /* 0x000fc6000f8e00ff */
[----:B------:R-:W-:Y:S01]  /*0b20*/  ISETP.GE.U32.AND.EX P0, PT, R2, R7, PT, P0 ;  /* 0x000000070200720c */ /* 0x000fe20003f06100 */
[----:B------:R-:W-:-:S12]  /*0b30*/  IMAD.MOV.U32 R2, RZ, RZ, -0x1 ;  /* 0xffffffffff027424 */ /* 0x000fd800078e00ff */
[----:B------:R-:W-:Y:S05]  /*0b40*/  @P0 BRA `(.L_x_9) ;  /* 0x00000004008c0947 */ /* 0x000fea0003800000 */
[----:B------:R-:W-:Y:S01]  /*0b50*/  I2FP.F32.U32 R2, UR4 ;  /* 0x0000000400027c45 */ /* 0x000fe20008201000 */
[----:B------:R-:W-:Y:S01]  /*0b60*/  ULDC.64 UR16, c[0x0][0x628] ;  /* 0x00018a0000107ab9 */ /* 0x000fe20000000a00 */
[----:B------:R-:W-:Y:S01]  /*0b70*/  ULDC UR6, c[0x0][0x150] ;  /* 0x0000540000067ab9 */ /* 0x000fe20000000800 */
[----:B------:R-:W-:Y:S01]  /*0b80*/  ISETP.NE.U32.AND P0, PT, RZ, UR16, PT ;  /* 0x00000010ff007c0c */ /* 0x000fe2000bf05070 */
[----:B------:R-:W-:Y:S01]  /*0b90*/  ULDC UR15, c[0x0][0x630] ;  /* 0x00018c00000f7ab9 */ /* 0x000fe20000000800 */
[----:B------:R-:W-:Y:S01]  /*0ba0*/  FMUL R2, R2, UR6 ;  /* 0x0000000602027c20 */ /* 0x000fe20008400000 */
[----:B------:R-:W-:Y:S01]  /*0bb0*/  R2UR UR19, R16 ;  /* 0x00000000101372ca */ /* 0x000fe200000e0000 */
[----:B------:R-:W-:Y:S01]  /*0bc0*/  ULDC UR21, c[0x0][0x154] ;  /* 0x0000550000157ab9 */ /* 0x000fe20000000800 */
[----:B------:R-:W-:Y:S01]  /*0bd0*/  ISETP.NE.AND.EX P0, PT, RZ, UR17, PT, P0 ;  /* 0x00000011ff007c0c */ /* 0x000fe2000bf05300 */
[----:B------:R0:W1:Y:S01]  /*0be0*/  F2I.U32.TRUNC.NTZ R5, R2 ;  /* 0x0000000200057305 */ /* 0x000062000020f000 */
[----:B------:R-:W-:-:S02]  /*0bf0*/  R2UR UR20, R17 ;  /* 0x00000000111472ca */ /* 0x000fc400000e0000 */
[----:B------:R-:W-:Y:S02]  /*0c00*/  R2UR UR6, R16 ;  /* 0x00000000100672ca */ /* 0x000fe400000e0000 */
[----:B------:R-:W-:-:S07]  /*0c10*/  R2UR UR7, R17 ;  /* 0x00000000110772ca */ /* 0x000fce00000e0000 */
[----:B0-----:R-:W-:Y:S08]  /*0c20*/  @!P0 BRA `(.L_x_10) ;  /* 0x0000000000308947 */ /* 0x001ff00003800000 */
[----:B------:R-:W-:Y:S01]  /*0c30*/  R2UR UR6, R16 ;  /* 0x00000000100672ca */ /* 0x000fe200000e0000 */
[----:B------:R-:W-:Y:S01]  /*0c40*/  ULDC UR12, c[0x0][0x634] ;  /* 0x00018d00000c7ab9 */ /* 0x000fe20000000800 */
[----:B------:R-:W-:-:S11]  /*0c50*/  R2UR UR14, R17 ;  /* 0x00000000110e72ca */ /* 0x000fd600000e0000 */
[----:B------:R-:W-:-:S04]  /*0c60*/  UIADD3 UR12, UP1, UR6, UR12, URZ ;  /* 0x0000000c060c7290 */ /* 0x000fc8000ff3e03f */
[----:B------:R-:W-:-:S04]  /*0c70*/  UIADD3.X UR14, URZ, UR14, URZ, UP1, !UPT ;  /* 0x0000000e3f0e7290 */ /* 0x000fc80008ffe43f */
[----:B------:R-:W-:-:S04]  /*0c80*/  UIMAD.WIDE.U32 UR6, UR14, UR16, URZ ;  /* 0x000000100e0672a5 */ /* 0x000fc8000f8e003f */
[----:B------:R-:W-:Y:S02]  /*0c90*/  UIMAD.WIDE.U32 UR10, UP1, UR12, UR17, UR6 ;  /* 0x000000110c0a72a5 */ /* 0x000fe4000f820006 */
[----:B------:R-:W-:Y:S02]  /*0ca0*/  UIMAD.WIDE.U32 UR6, UR12, UR16, URZ ;  /* 0x000000100c0672a5 */ /* 0x000fe4000f8e003f */
[----:B------:R-:W-:Y:S02]  /*0cb0*/  UIADD3.X UR13, URZ, URZ, URZ, UP1, !UPT ;  /* 0x0000003f3f0d7290 */ /* 0x000fe40008ffe43f */
[----:B------:R-:W-:Y:S01]  /*0cc0*/  UIADD3 URZ, UP1, UR7, UR10, URZ ;  /* 0x0000000a073f7290 */ /* 0x000fe2000ff3e03f */
[----:B------:R-:W-:-:S03]  /*0cd0*/  UMOV UR12, UR11 ;  /* 0x0000000b000c7c82 */ /* 0x000fc60008000000 */
[----:B------:R-:W-:-:S12]  /*0ce0*/  UIMAD.WIDE.U32.X UR6, UR14, UR17, UR12, UP1 ;  /* 0x000000110e0672a5 */ /* 0x000fd800088e040c */
.L_x_10:
[----:B------:R-:W-:Y:S01]  /*0cf0*/  USHF.R.U64 UR5, UR6, UR15, UR7 ;  /* 0x0000000f06057299 */ /* 0x000fe20008001207 */
[----:B------:R-:W-:Y:S01]  /*0d00*/  I2FP.F32.U32 R2, UR9 ;  /* 0x0000000900027c45 */ /* 0x000fe20008201000 */
[----:B------:R-:W-:Y:S01]  /*0d10*/  USHF.R.U32.HI UR6, URZ, UR15, UR7 ;  /* 0x0000000f3f067299 */ /* 0x000fe20008011607 */
[----:B-1----:R-:W-:Y:S01]  /*0d20*/  R2UR UR14, R5 ;  /* 0x00000000050e72ca */ /* 0x002fe200000e0000 */
[----:B------:R-:W-:Y:S02]  /*0d30*/  UIADD3 UR17, UP1, URZ, -UR5, URZ ;  /* 0x800000053f117290 */ /* 0x000fe4000ff3e03f */
[----:B------:R-:W-:Y:S01]  /*0d40*/  FMUL R2, R2, UR21 ;  /* 0x0000001502027c20 */ /* 0x000fe20008400000 */
[----:B------:R-:W-:Y:S01]  /*0d50*/  ULDC.64 UR10, c[0x0][0x620] ;  /* 0x00018800000a7ab9 */ /* 0x000fe20000000a00 */
[----:B------:R-:W-:Y:S01]  /*0d60*/  UIADD3.X UR6, URZ, ~UR6, URZ, UP1, !UPT ;  /* 0x800000063f067290 */ /* 0x000fe20008ffe43f */
[----:B------:R-:W-:Y:S01]  /*0d70*/  UMOV UR12, UR19 ;  /* 0x00000013000c7c82 */ /* 0x000fe20008000000 */
[----:B------:R-:W-:-:S02]  /*0d80*/  UMOV UR13, UR20 ;  /* 0x00000014000d7c82 */ /* 0x000fc40008000000 */
[----:B------:R-:W-:Y:S01]  /*0d90*/  UIMAD UR6, UR6, UR10, URZ ;  /* 0x0000000a060672a4 */ /* 0x000fe2000f8e023f */
[----:B------:R-:W0:Y:S01]  /*0da0*/  F2I.U32.TRUNC.NTZ R2, R2 ;  /* 0x0000000200027305 */ /* 0x000e22000020f000 */
[----:B------:R-:W-:Y:S02]  /*0db0*/  UIMAD.WIDE.U32 UR12, UR17, UR10, UR12 ;  /* 0x0000000a110c72a5 */ /* 0x000fe4000f8e000c */
[----:B------:R-:W-:Y:S01]  /*0dc0*/  UIMAD UR17, UR17, UR11, UR6 ;  /* 0x0000000b111172a4 */ /* 0x000fe2000f8e0206 */
[----:B------:R-:W-:Y:S01]  /*0dd0*/  ULDC UR24, c[0x0][0x658] ;  /* 0x0001960000187ab9 */ /* 0x000fe20000000800 */
[----:B------:R-:W-:Y:S02]  /*0de0*/  UMOV UR22, 0xffffffff ;  /* 0xffffffff00167882 */ /* 0x000fe40000000000 */
[----:B------:R-:W-:Y:S01]  /*0df0*/  UIADD3 UR17, UR13, UR17, URZ ;  /* 0x000000110d117290 */ /* 0x000fe2000fffe03f */
[----:B------:R-:W-:Y:S01]  /*0e00*/  ULDC UR19, c[0x0][0x618] ;  /* 0x0001860000137ab9 */ /* 0x000fe20000000800 */
[----:B------:R-:W-:Y:S01]  /*0e10*/  ULDC.64 UR6, c[0x0][0x640] ;  /* 0x0001900000067ab9 */ /* 0x000fe20000000a00 */
[----:B------:R-:W-:Y:S01]  /*0e20*/  USHF.L.U32 UR13, UR22, UR24, URZ ;  /* 0x00000018160d7299 */ /* 0x000fe2000800063f */
[----:B------:R-:W-:Y:S01]  /*0e30*/  ISETP.NE.U32.AND P0, PT, RZ, UR6, PT ;  /* 0x00000006ff007c0c */ /* 0x000fe2000bf05070 */
[----:B------:R-:W-:-:S02]  /*0e40*/  USHF.R.U64 UR22, UR12, UR19, UR17 ;  /* 0x000000130c167299 */ /* 0x000fc40008001211 */
[----:B------:R-:W-:Y:S01]  /*0e50*/  USHF.R.U32.HI UR12, URZ, UR19, UR17 ;  /* 0x000000133f0c7299 */ /* 0x000fe20008011611 */
[----:B0-----:R-:W-:Y:S01]  /*0e60*/  R2UR UR16, R2 ;  /* 0x00000000021072ca */ /* 0x001fe200000e0000 */
[----:B------:R-:W-:Y:S01]  /*0e70*/  ULDC UR21, c[0x0][0x608] ;  /* 0x0001820000157ab9 */ /* 0x000fe20000000800 */
[----:B------:R-:W-:Y:S01]  /*0e80*/  ISETP.NE.AND.EX P0, PT, RZ, UR7, PT, P0 ;  /* 0x00000007ff007c0c */ /* 0x000fe2000bf05300 */
[----:B------:R-:W-:Y:S02]  /*0e90*/  USHF.R.U64 UR26, UR22, UR21, UR12 ;  /* 0x00000015161a7299 */ /* 0x000fe4000800120c */
[----:B------:R-:W-:Y:S01]  /*0ea0*/  USHF.R.U32.HI UR12, URZ, UR21, UR12 ;  /* 0x000000153f0c7299 */ /* 0x000fe2000801160c */
[----:B------:R-:W-:Y:S01]  /*0eb0*/  UMOV UR20, 0x1 ;  /* 0x0000000100147882 */ /* 0x000fe20000000000 */
[----:B------:R-:W-:Y:S02]  /*0ec0*/  UIADD3 UR14, -UR14, URZ, URZ ;  /* 0x0000003f0e0e7290 */ /* 0x000fe4000fffe13f */
[----:B------:R-:W-:-:S02]  /*0ed0*/  USHF.R.U64 UR27, UR26, UR24, UR12 ;  /* 0x000000181a1b7299 */ /* 0x000fc4000800120c */
[----:B------:R-:W-:Y:S01]  /*0ee0*/  USHF.L.U32 UR19, UR20, UR24, URZ ;  /* 0x0000001814137299 */ /* 0x000fe2000800063f */
[----:B------:R-:W-:Y:S01]  /*0ef0*/  ULDC UR15, c[0x0][0x144] ;  /* 0x00005100000f7ab9 */ /* 0x000fe20000000800 */
[----:B------:R-:W-:Y:S01]  /*0f00*/  ULDC UR10, c[0x0][0x600] ;  /* 0x00018000000a7ab9 */ /* 0x000fe20000000800 */
[----:B------:R-:W-:Y:S02]  /*0f10*/  ULOP3.LUT UR20, URZ, UR13, URZ, 0x33, !UPT ;  /* 0x0000000d3f147292 */ /* 0x000fe4000f8e333f */
[----:B------:R-:W-:Y:S02]  /*0f20*/  USHF.R.U32.HI UR13, URZ, UR24, UR12 ;  /* 0x000000183f0d7299 */ /* 0x000fe4000801160c */
[----:B------:R-:W-:Y:S02]  /*0f30*/  UIADD3 UR11, UR10, -0x1, URZ ;  /* 0xffffffff0a0b7890 */ /* 0x000fe4000fffe03f */
[----:B------:R-:W-:Y:S02]  /*0f40*/  UIADD3 UR23, -UR16, URZ, URZ ;  /* 0x0000003f10177290 */ /* 0x000fe4000fffe13f */
[----:B------:R-:W-:Y:S01]  /*0f50*/  UIMAD UR4, UR15, UR14, UR4 ;  /* 0x0000000e0f0472a4 */ /* 0x000fe2000f8e0204 */
[----:B------:R-:W-:Y:S01]  /*0f60*/  ULDC UR28, c[0x0][0x148] ;  /* 0x00005200001c7ab9 */ /* 0x000fe20000000800 */
[----:B------:R-:W-:Y:S01]  /*0f70*/  ULDC UR24, c[0x0][0x648] ;  /* 0x0001920000187ab9 */ /* 0x000fe20000000800 */
[----:B------:R-:W-:Y:S01]  /*0f80*/  ULDC UR25, c[0x0][0x638] ;  /* 0x00018e0000197ab9 */ /* 0x000fe20000000800 */
[----:B------:R-:W-:Y:S01]  /*0f90*/  UMOV UR12, UR27 ;  /* 0x0000001b000c7c82 */ /* 0x000fe20008000000 */
[----:B------:R-:W-:Y:S07]  /*0fa0*/  @!P0 BRA `(.L_x_11) ;  /* 0x0000000000308947 */ /* 0x000fee0003800000 */
[----:B------:R-:W-:Y:S02]  /*0fb0*/  ULDC UR16, c[0x0][0x64c] ;  /* 0x0001930000107ab9 */ /* 0x000fe40000000800 */
        /* <DEDUP_REMOVED lines=8> */
[----:B------:R-:W-:-:S07]  /*1040*/  UIMAD.WIDE.U32.X UR6, UR21, UR7, UR16, UP1 ;  /* 0x00000007150672a5 */ /* 0x000fce00088e0410 */
[----:B------:R-:W-:Y:S01]  /*1050*/  UMOV UR12, UR6 ;  /* 0x00000006000c7c82 */ /* 0x000fe20008000000 */
[----:B------:R-:W-:-:S05]  /*1060*/  UMOV UR13, UR7 ;  /* 0x00000007000d7c82 */ /* 0x000fca0008000000 */
.L_x_11:
[----:B------:R-:W-:Y:S01]  /*1070*/  UISETP.NE.AND UP1, UPT, UR40, URZ, UPT ;  /* 0x0000003f2800728c */ /* 0x000fe2000bf25270 */
[----:B------:R-:W-:Y:S01]  /*1080*/  IMAD.MOV.U32 R5, RZ, RZ, 0x1 ;  /* 0x00000001ff057424 */ /* 0x000fe200078e00ff */
[----:B------:R-:W-:Y:S01]  /*1090*/  USHF.R.U64 UR6, UR12, UR24, UR13 ;  /* 0x000000180c067299 */ /* 0x000fe2000800120d */
[----:B------:R-:W-:Y:S01]  /*10a0*/  IMAD.U32 R19, RZ, RZ, UR5 ;  /* 0x00000005ff137e24 */ /* 0x000fe2000f8e00ff */
[----:B------:R-:W-:Y:S02]  /*10b0*/  ULOP3.LUT UR20, UR26, UR20, URZ, 0xc0, !UPT ;  /* 0x000000141a147292 */ /* 0x000fe4000f8ec03f */
[----:B------:R-:W-:Y:S02]  /*10c0*/  UIADD3 UR7, -UR6, URZ, URZ ;  /* 0x0000003f06077290 */ /* 0x000fe4000fffe13f */
[----:B------:R-:W-:Y:S02]  /*10d0*/  UIMAD UR19, UR19, UR6, UR20 ;  /* 0x00000006131372a4 */ /* 0x000fe4000f8e0214 */
[----:B------:R-:W-:-:S02]  /*10e0*/  ULOP3.LUT UR11, UR22, UR11, URZ, 0xc0, !UPT ;  /* 0x0000000b160b7292 */ /* 0x000fc4000f8ec03f */
[----:B------:R-:W-:Y:S02]  /*10f0*/  @UP1 UIMAD UR4, UR28, UR23, UR9 ;  /* 0x000000171c0412a4 */ /* 0x000fe4000f8e0209 */
[----:B------:R-:W-:-:S03]  /*1100*/  UIMAD UR6, UR7, UR25, UR27 ;  /* 0x00000019070672a4 */ /* 0x000fc6000f8e021b */
[----:B------:R-:W-:Y:S01]  /*1110*/  ULDC UR7, c[0x0][0x610] ;  /* 0x0001840000077ab9 */ /* 0x000fe20000000800 */
[----:B------:R-:W-:Y:S02]  /*1120*/  UIMAD UR6, UR6, UR10, UR11 ;  /* 0x0000000a060672a4 */ /* 0x000fe4000f8e020b */
[----:B------:R-:W-:-:S04]  /*1130*/  UIMAD UR4, UR19, UR7, UR4 ;  /* 0x00000007130472a4 */ /* 0x000fc8000f8e0204 */
[----:B------:R-:W-:Y:S02]  /*1140*/  USEL UR7, UR6, UR4, !UP1 ;  /* 0x0000000406077287 */ /* 0x000fe4000c800000 */
[----:B------:R-:W-:-:S04]  /*1150*/  USEL UR4, UR4, UR6, !UP1 ;  /* 0x0000000604047287 */ /* 0x000fc8000c800000 */
[----:B------:R-:W-:Y:S02]  /*1160*/  IMAD.U32 R2, RZ, RZ, UR7 ;  /* 0x00000007ff027e24 */ /* 0x000fe4000f8e00ff */
[----:B------:R-:W-:-:S07]  /*1170*/  IMAD.U32 R18, RZ, RZ, UR4 ;  /* 0x00000004ff127e24 */ /* 0x000fce000f8e00ff */
.L_x_9:
[----:B------:R-:W-:Y:S02]  /*1180*/  ULDC UR4, c[0x0][0x28c] ;  /* 0x0000a30000047ab9 */ /* 0x000fe40000000800 */
[----:B------:R-:W-:-:S04]  /*1190*/  UIADD3 UR4, UR4, 0x3f, URZ ;  /* 0x0000003f04047890 */ /* 0x000fc8000fffe03f */
[----:B------:R-:W-:-:S04]  /*11a0*/  USHF.R.S32.HI UR5, URZ, 0x1f, UR4 ;  /* 0x0000001f3f057899 */ /* 0x000fc80008011404 */
[----:B------:R-:W-:-:S04]  /*11b0*/  ULEA.HI UR5, UR5, UR4, URZ, 0x6 ;  /* 0x0000000405057291 */ /* 0x000fc8000f8f303f */
[----:B------:R-:W-:Y:S01]  /*11c0*/  USHF.R.S32.HI UR37, URZ, 0x6, UR5 ;  /* 0x000000063f257899 */ /* 0x000fe20008011405 */
[----:B------:R-:W-:Y:S11]  /*11d0*/  @!P1 BRA `(.L_x_12) ;  /* 0x0000007c00d09947 */ /* 0x000ff60003800000 */
[----:B------:R-:W-:-:S06]  /*11e0*/  UISETP.GT.U32.AND UP1, UPT, UR18, 0x1, UPT ;  /* 0x000000011200788c */ /* 0x000fcc000bf24070 */
[----:B------:R-:W-:-:S13]  /*11f0*/  PLOP3.LUT P0, PT, PT, PT, UP1, 0x80, 0x0 ;  /* 0x000000000000781c */ /* 0x000fda0003f0f018 */
[----:B------:R-:W-:Y:S05]  /*1200*/  @P0 EXIT ;  /* 0x000000000000094d */ /* 0x000fea0003800000 */
.L_x_13:
[----:B------:R-:W-:-:S08]  /*1210*/  NOP ;  /* 0x0000000000007918 */ /* 0x000fd00000000000 */
[----:B------:R-:W0:Y:S02]  /*1220*/  USETMAXREG.TRY_ALLOC.CTAPOOL UP1, 0xe8 ;  /* 0x000000e8000079c8 */ /* 0x000e240008020600 */
[----:B0-----:R-:W-:-:S13]  /*1230*/  PLOP3.LUT P0, PT, PT, PT, UP1, 0x80, 0x0 ;  /* 0x000000000000781c */ /* 0x001fda0003f0f018 */
[----:B------:R-:W-:Y:S05]  /*1240*/  @!P0 BRA `(.L_x_13) ;  /* 0xfffffffc00f08947 */ /* 0x000fea000383ffff */
[----:B------:R-:W-:-:S13]  /*1250*/  LOP3.LUT P0, RZ, R5, 0xff, RZ, 0xc0, !PT ;  /* 0x000000ff05ff7812 */ /* 0x000fda000780c0ff */
[----:B------:R-:W-:Y:S05]  /*1260*/  @!P0 EXIT ;  /* 0x000000000000894d */ /* 0x000fea0003800000 */
[----:B------:R-:W0:Y:S01]  /*1270*/  S2UR UR5, SR_CgaCtaId ;  /* 0x00000000000579c3 */ /* 0x000e220000008800 */
[----:B------:R-:W-:Y:S01]  /*1280*/  VIADD R6, R0, 0xffffffff ;  /* 0xffffffff00067836 */ /* 0x000fe20000000000 */
[----:B------:R-:W-:Y:S01]  /*1290*/  SHF.R.S32.HI R4, RZ, 0x1f, R3 ;  /* 0x0000001fff047819 */ /* 0x000fe20000011403 */
[----:B------:R-:W-:Y:S01]  /*12a0*/  UMOV UR43, 0x400 ;  /* 0x00000400002b7882 */ /* 0x000fe20000000000 */
[----:B------:R-:W-:Y:S02]  /*12b0*/  USHF.R.U32.HI UR4, URZ, 0x1, UR37 ;  /* 0x000000013f047899 */ /* 0x000fe40008011625 */
[----:B------:R-:W-:Y:S01]  /*12c0*/  R2UR UR45, R6 ;  /* 0x00000000062d72ca */ /* 0x000fe200000e0000 */
[----:B------:R-:W-:Y:S01]  /*12d0*/  ULOP3.LUT UR44, UR37, 0x1, URZ, 0xc0, !UPT ;  /* 0x00000001252c7892 */ /* 0x000fe2000f8ec03f */
[CC--:B------:R-:W-:Y:S01]  /*12e0*/  LEA.HI R0, R4.reuse, R3.reuse, RZ, 0x2 ;  /* 0x0000000304007211 */ /* 0x0c0fe200078f10ff */
[----:B------:R-:W-:Y:S01]  /*12f0*/  UISETP.LT.AND UP1, UPT, UR37, 0x1, UPT ;  /* 0x000000012500788c */ /* 0x000fe2000bf21270 */
[----:B------:R-:W-:Y:S01]  /*1300*/  LEA.HI R4, R4, R3, RZ, 0x5 ;  /* 0x0000000304047211 */ /* 0x000fe200078f28ff */
[----:B------:R-:W-:Y:S01]  /*1310*/  ULOP3.LUT UR4, UR4, 0x1, URZ, 0xc0, !UPT ;  /* 0x0000000104047892 */ /* 0x000fe2000f8ec03f */
[--C-:B------:R-:W-:Y:S01]  /*1320*/  SHF.R.S32.HI R152, RZ, 0x2, R0.reuse ;  /* 0x00000002ff987819 */ /* 0x100fe20000011400 */
[----:B------:R-:W-:Y:S01]  /*1330*/  ULDC UR6, c[0x0][0x284] ;  /* 0x0000a10000067ab9 */ /* 0x000fe20000000800 */
[----:B------:R-:W-:Y:S01]  /*1340*/  SHF.R.S32.HI R5, RZ, 0x1f, R0 ;  /* 0x0000001fff057819 */ /* 0x000fe20000011400 */
[----:B------:R-:W-:Y:S01]  /*1350*/  USEL UR44, UR44, URZ, !UP0 ;  /* 0x0000003f2c2c7287 */ /* 0x000fe2000c000000 */
[----:B------:R-:W-:Y:S01]  /*1360*/  LOP3.LUT R154, R0, 0xfffffffc, RZ, 0xc0, !PT ;  /* 0xfffffffc009a7812 */ /* 0x000fe200078ec0ff */
[----:B------:R-:W-:Y:S01]  /*1370*/  USEL UR47, UR37, 0x1, UP1 ;  /* 0x00000001252f7887 */ /* 0x000fe20008800000 */
[----:B------:R-:W-:Y:S01]  /*1380*/  LEA.HI R5, R5, R152, RZ, 0x3 ;  /* 0x0000009805057211 */ /* 0x000fe200078f18ff */
[----:B------:R-:W-:Y:S01]  /*1390*/  USHF.L.U32 UR45, UR45, 0x3, URZ ;  /* 0x000000032d2d7899 */ /* 0x000fe2000800063f */
[----:B------:R-:W-:Y:S01]  /*13a0*/  ISETP.NE.AND P0, PT, R6, RZ, PT ;  /* 0x000000ff0600720c */ /* 0x000fe20003f05270 */
[----:B------:R-:W-:Y:S01]  /*13b0*/  UISETP.EQ.U32.AND UP0, UPT, UR4, 0x1, !UP0 ;  /* 0x000000010400788c */ /* 0x000fe2000c702070 */
[----:B------:R-:W-:Y:S01]  /*13c0*/  LOP3.LUT R5, R5, 0xfffffff8, RZ, 0xc0, !PT ;  /* 0xfffffff805057812 */ /* 0x000fe200078ec0ff */
[----:B------:R-:W-:Y:S01]  /*13d0*/  IMAD.IADD R154, R3, 0x1, -R154 ;  /* 0x00000001039a7824 */ /* 0x000fe200078e0a9a */
[----:B0-----:R-:W-:Y:S01]  /*13e0*/  ULEA UR43, UR5, UR43, 0x18 ;  /* 0x0000002b052b7291 */ /* 0x001fe2000f8ec03f */
[----:B------:R-:W-:Y:S01]  /*13f0*/  IMAD.U32 R156, RZ, RZ, UR45 ;  /* 0x0000002dff9c7e24 */ /* 0x000fe2000f8e00ff */
[----:B------:R-:W-:Y:S01]  /*1400*/  SEL R168, RZ, 0x1, P0 ;  /* 0x00000001ffa87807 */ /* 0x000fe20000000000 */
[----:B------:R-:W-:Y:S01]  /*1410*/  IMAD.IADD R152, R152, 0x1, -R5 ;  /* 0x0000000198987824 */ /* 0x000fe200078e0a05 */
[----:B------:R-:W-:Y:S01]  /*1420*/  UIADD3 UR46, UR43, 0x30, URZ ;  /* 0x000000302b2e7890 */ /* 0x000fe2000fffe03f */
[----:B------:R-:W-:Y:S01]  /*1430*/  SHF.R.S32.HI R5, RZ, 0x5, R4 ;  /* 0x00000005ff057819 */ /* 0x000fe20000011404 */
[----:B------:R-:W-:Y:S01]  /*1440*/  ULOP3.LUT UR36, UR42, 0x1, URZ, 0xfc, !UPT ;  /* 0x000000012a247892 */ /* 0x000fe2000f8efc3f */
[C---:B------:R-:W-:Y:S01]  /*1450*/  LOP3.LUT R158, R156.reuse, 0x8, RZ, 0xc0, !PT ;  /* 0x000000089c9e7812 */ /* 0x040fe200078ec0ff */
[----:B------:R-:W-:Y:S01]  /*1460*/  UIADD3 UR47, -UR47, UR37, URZ ;  /* 0x000000252f2f7290 */ /* 0x000fe2000fffe13f */
[--C-:B------:R-:W-:Y:S01]  /*1470*/  SHF.R.S32.HI R153, RZ, 0x1f, R152.reuse ;  /* 0x0000001fff997819 */ /* 0x100fe20000011498 */
[C-C-:B------:R-:W-:Y:S01]  /*1480*/  IMAD R159, R5.reuse, -0x10, -R152.reuse ;  /* 0xfffffff0059f7824 */ /* 0x140fe200078e0a98 */
[----:B------:R-:W-:Y:S01]  /*1490*/  LOP3.LUT R156, R156, 0x8, RZ, 0xc, !PT ;  /* 0x000000089c9c7812 */ /* 0x000fe200078e0cff */
[----:B------:R-:W-:Y:S01]  /*14a0*/  IMAD.U32 R155, RZ, RZ, UR46 ;  /* 0x0000002eff9b7e24 */ /* 0x000fe2000f8e00ff */
[----:B------:R-:W-:Y:S01]  /*14b0*/  LOP3.LUT R158, R158, 0x18, RZ, 0x3c, !PT ;  /* 0x000000189e9e7812 */ /* 0x000fe200078e3cff */
[----:B------:R-:W-:Y:S01]  /*14c0*/  IMAD.WIDE R152, R5, 0x10, R152 ;  /* 0x0000001005987825 */ /* 0x000fe200078e0298 */
[----:B------:R-:W-:-:S03]  /*14d0*/  USEL UR48, URZ, 0x1, !UP0 ;  /* 0x000000013f307887 */ /* 0x000fc6000c000000 */
[----:B------:R-:W-:Y:S02]  /*14e0*/  VIADD R157, R155, UR45 ;  /* 0x0000002d9b9d7c36 */ /* 0x000fe40008000000 */
[----:B------:R-:W-:-:S07]  /*14f0*/  VIADD R159, R159, UR6 ;  /* 0x000000069f9f7c36 */ /* 0x000fce0008000000 */
.L_x_289:
[----:B------:R-:W-:Y:S01]  /*1500*/  SHF.L.U32 R0, R168, 0x1f, RZ ;  /* 0x0000001fa8007819 */ /* 0x000fe200000006ff */
[----:B------:R-:W-:Y:S02]  /*1510*/  ULDC UR4, c[0x0][0x28c] ;  /* 0x0000a30000047ab9 */ /* 0x000fe40000000800 */
[----:B------:R-:W-:Y:S01]  /*1520*/  ISETP.LT.AND P1, PT, RZ, UR4, PT ;  /* 0x00000004ff007c0c */ /* 0x000fe2000bf21270 */
[----:B------:R-:W0:Y:S02]  /*1530*/  SYNCS.PHASECHK.TRANS64.TRYWAIT P0, [R155+UR45], R0 ;  /* 0x000000009b0075a7 */ /* 0x000e24000800016d */
[----:B0-234-:R-:W-:Y:S10]  /*1540*/  @!P0 BRA `(.L_x_14) ;  /* 0x0000008800d08947 */ /* 0x01dff40003800000 */
.L_x_309:
[----:B------:R-:W-:Y:S05]  /*1550*/  @P1 BRA `(.L_x_15) ;  /* 0x0000000000401947 */ /* 0x000fea0003800000 */
[----:B0-----:R-:W-:Y:S01]  /*1560*/  MOV R0, 0x0 ;  /* 0x0000000000007802 */ /* 0x001fe20000000f00 */
[----:B------:R-:W-:Y:S01]  /*1570*/  ULDC.64 UR4, c[0x4][0x68] ;  /* 0x01001a0000047ab9 */ /* 0x000fe20000000a00 */
[----:B------:R-:W-:Y:S01]  /*1580*/  ULDC.64 UR6, c[0x4][0x8] ;  /* 0x0100020000067ab9 */ /* 0x000fe20000000a00 */
[----:B------:R-:W-:Y:S01]  /*1590*/  IMAD.U32 R4, RZ, RZ, UR4 ;  /* 0x00000004ff047e24 */ /* 0x000fe2000f8e00ff */
[----:B------:R0:W1:Y:S01]  /*15a0*/  LDC.64 R14, c[0x4][R0] ;  /* 0x01000000000e7b82 */ /* 0x0000620000000a00 */
[----:B------:R-:W-:Y:S01]  /*15b0*/  IMAD.U32 R5, RZ, RZ, UR5 ;  /* 0x00000005ff057e24 */ /* 0x000fe2000f8e00ff */
[----:B------:R-:W-:Y:S01]  /*15c0*/  ULDC.64 UR4, c[0x4][0x70] ;  /* 0x01001c0000047ab9 */ /* 0x000fe20000000a00 */
[----:B------:R-:W-:Y:S02]  /*15d0*/  IMAD.U32 R10, RZ, RZ, UR6 ;  /* 0x00000006ff0a7e24 */ /* 0x000fe4000f8e00ff */
[----:B------:R-:W-:Y:S02]  /*15e0*/  IMAD.U32 R6, RZ, RZ, UR4 ;  /* 0x00000004ff067e24 */ /* 0x000fe4000f8e00ff */
[----:B------:R-:W-:-:S02]  /*15f0*/  IMAD.U32 R7, RZ, RZ, UR5 ;  /* 0x00000005ff077e24 */ /* 0x000fc4000f8e00ff */
[----:B------:R-:W-:Y:S02]  /*1600*/  IMAD.U32 R11, RZ, RZ, UR7 ;  /* 0x00000007ff0b7e24 */ /* 0x000fe4000f8e00ff */
[----:B------:R-:W-:Y:S02]  /*1610*/  IMAD.MOV.U32 R8, RZ, RZ, 0x1e1 ;  /* 0x000001e1ff087424 */ /* 0x000fe400078e00ff */
[----:B------:R-:W-:Y:S02]  /*1620*/  IMAD.MOV.U32 R12, RZ, RZ, 0x1 ;  /* 0x00000001ff0c7424 */ /* 0x000fe400078e00ff */
[----:B0-----:R-:W-:-:S07]  /*1630*/  IMAD.MOV.U32 R13, RZ, RZ, RZ ;  /* 0x000000ffff0d7224 */ /* 0x001fce00078e00ff */
[----:B------:R-:W-:-:S07]  /*1640*/  LEPC R20, `(.L_x_15) ;  /* 0x000000001014794e */ /* 0x000fce0000000000 */
[----:B-1---5:R-:W-:Y:S05]  /*1650*/  CALL.ABS.NOINC R14 ;  /* 0x000000000e007343 */ /* 0x022fea0003c00000 */
.L_x_15:
[----:B0-----:R-:W-:-:S05]  /*1660*/  IMAD.U32 R0, RZ, RZ, UR36 ;  /* 0x00000024ff007e24 */ /* 0x001fca000f8e00ff */
[----:B------:R-:W-:-:S13]  /*1670*/  ISETP.NE.AND P0, PT, R0, 0x3, PT ;  /* 0x000000030000780c */ /* 0x000fda0003f05270 */
[----:B------:R-:W-:Y:S05]  /*1680*/  @!P0 BRA `(.L_x_16) ;  /* 0x0000000000048947 */ /* 0x000fea0003800000 */
[----:B------:R-:W-:Y:S01]  /*1690*/  BPT.TRAP 0x1 ;  /* 0x000000040000795c */ /* 0x000fe20000300000 */
.L_x_16:
[----:B------:R-:W-:Y:S02]  /*16a0*/  IMAD.U32 R3, RZ, RZ, UR44 ;  /* 0x0000002cff037e24 */ /* 0x000fe4000f8e00ff */
[----:B------:R-:W-:-:S03]  /*16b0*/  IMAD.U32 R0, RZ, RZ, UR48 ;  /* 0x00000030ff007e24 */ /* 0x000fc6000f8e00ff */
[----:B------:R-:W-:Y:S02]  /*16c0*/  LEA R3, R3, UR43, 0x3 ;  /* 0x0000002b03037c11 */ /* 0x000fe4000f8e18ff */
[----:B------:R-:W-:-:S04]  /*16d0*/  SHF.L.U32 R0, R0, 0x1f, RZ ;  /* 0x0000001f00007819 */ /* 0x000fc800000006ff */
[----:B------:R0:W1:Y:S01]  /*16e0*/  SYNCS.PHASECHK.TRANS64.TRYWAIT P1, [R3+URZ], R0 ;  /* 0x00000000030075a7 */ /* 0x000062000802017f */
[----:B------:R-:W-:Y:S05]  /*16f0*/  @!P0 BRA `(.L_x_17) ;  /* 0x0000000000048947 */ /* 0x000fea0003800000 */
[----:B------:R-:W-:Y:S01]  /*1700*/  BPT.TRAP 0x1 ;  /* 0x000000040000795c */ /* 0x000fe20000300000 */
.L_x_17:
[----:B------:R-:W-:-:S05]  /*1710*/  IMAD.U32 R4, RZ, RZ, UR47 ;  /* 0x0000002fff047e24 */ /* 0x000fca000f8e00ff */
[----:B------:R-:W-:Y:S01]  /*1720*/  ISETP.GE.AND P2, PT, R4, 0x1, PT ;  /* 0x000000010400780c */ /* 0x000fe20003f46270 */
[----:B-1----:R-:W-:-:S12]  /*1730*/  @P1 BRA `(.L_x_18) ;  /* 0x0000000000081947 */ /* 0x002fd80003800000 */
[----:B------:R-:W1:Y:S02]  /*1740*/  SYNCS.PHASECHK.TRANS64.TRYWAIT P1, [R3+URZ], R0 ;  /* 0x00000000030075a7 */ /* 0x000e64000802017f */
[----:B-1----:R-:W-:Y:S05]  /*1750*/  @!P1 BRA `(.L_x_19) ;  /* 0x0000008800609947 */ /* 0x002fea0003800000 */
.L_x_18:
[----:B------:R-:W-:Y:S05]  /*1760*/  WARPSYNC.ALL ;  /* 0x0000000000007948 */ /* 0x000fea0003800000 */
[----:B------:R-:W-:Y:S01]  /*1770*/  UIADD3 UR4, UR43, 0x100, URZ ;  /* 0x000001002b047890 */ /* 0x000fe2000fffe03f */
[----:B------:R-:W-:Y:S01]  /*1780*/  WARPGROUP.ARRIVE ;  /* 0x00000000000079c5 */ /* 0x000fe20000000000 */
[----:B------:R-:W-:Y:S02]  /*1790*/  UIADD3 UR5, UR43, 0x8100, URZ ;  /* 0x000081002b057890 */ /* 0x000fe4000fffe03f */
[----:B------:R-:W-:Y:S02]  /*17a0*/  USHF.R.U32.HI UR4, URZ, 0x4, UR4 ;  /* 0x000000043f047899 */ /* 0x000fe40008011604 */
[----:B------:R-:W-:-:S02]  /*17b0*/  USHF.R.U32.HI UR5, URZ, 0x4, UR5 ;  /* 0x000000043f057899 */ /* 0x000fc40008011605 */
[----:B------:R-:W-:Y:S02]  /*17c0*/  ULOP3.LUT UR4, UR4, 0x3fff, URZ, 0xc0, !UPT ;  /* 0x00003fff04047892 */ /* 0x000fe4000f8ec03f */
[----:B------:R-:W-:Y:S02]  /*17d0*/  ULOP3.LUT UR5, UR5, 0x3fff, URZ, 0xc0, !UPT ;  /* 0x00003fff05057892 */ /* 0x000fe4000f8ec03f */
[----:B------:R-:W-:Y:S02]  /*17e0*/  ULOP3.LUT UR4, UR4, 0x10000, URZ, 0xfc, !UPT ;  /* 0x0001000004047892 */ /* 0x000fe4000f8efc3f */
[----:B------:R-:W-:Y:S02]  /*17f0*/  ULOP3.LUT UR5, UR5, 0x10000, URZ, 0xfc, !UPT ;  /* 0x0001000005057892 */ /* 0x000fe4000f8efc3f */
[----:B------:R-:W-:Y:S02]  /*1800*/  ULEA UR7, UR44, UR4, 0xa ;  /* 0x000000042c077291 */ /* 0x000fe4000f8e503f */
[----:B------:R-:W-:Y:S01]  /*1810*/  ULEA UR6, UR44, UR5, 0xc ;  /* 0x000000052c067291 */ /* 0x000fe2000f8e603f */
[----:B------:R-:W-:Y:S01]  /*1820*/  UMOV UR9, 0x40000040 ;  /* 0x4000004000097882 */ /* 0x000fe20000000000 */
[----:B------:R-:W-:-:S03]  /*1830*/  UMOV UR11, 0x40000040 ;  /* 0x40000040000b7882 */ /* 0x000fc60000000000 */
[----:B------:R-:W-:Y:S02]  /*1840*/  UMOV UR8, UR7 ;  /* 0x0000000700087c82 */ /* 0x000fe40008000000 */
[----:B------:R-:W-:Y:S02]  /*1850*/  UMOV UR10, UR6 ;  /* 0x00000006000a7c82 */ /* 0x000fe40008000000 */
[----:B------:R-:W-:Y:S01]  /*1860*/  HGMMA.64x256x8.F32.TF32 R24, gdesc[UR8], RZ, !UPT, gsb0 ;  /* 0x07e00000081879f0 */ /* 0x000fe2000c0028ff */
[----:B------:R-:W-:Y:S02]  /*1870*/  UIADD3 UR8, UR7, 0x2, URZ ;  /* 0x0000000207087890 */ /* 0x000fe4000fffe03f */
[----:B------:R-:W-:Y:S01]  /*1880*/  UIADD3 UR10, UR6, 0x2, URZ ;  /* 0x00000002060a7890 */ /* 0x000fe2000fffe03f */
[----:B------:R-:W-:Y:S01]  /*1890*/  UMOV UR9, 0x40000040 ;  /* 0x4000004000097882 */ /* 0x000fe20000000000 */
[----:B------:R-:W-:Y:S01]  /*18a0*/  UMOV UR11, 0x40000040 ;  /* 0x40000040000b7882 */ /* 0x000fe20000000000 */
[----:B------:R-:W-:-:S02]  /*18b0*/  WARPGROUP.DEPBAR.LE gsb0, 0x0 ;  /* 0x00008000000079c5 */ /* 0x000fc40000010000 */
[----:B------:R-:W-:-:S15]  /*18c0*/  WARPGROUP.ARRIVE ;  /* 0x00000000000079c5 */ /* 0x000fde0000000000 */
[----:B------:R-:W-:-:S05]  /*18d0*/  NOP ;  /* 0x0000000000007918 */ /* 0x000fca0000000000 */
[----:B------:R-:W-:Y:S01]  /*18e0*/  HGMMA.64x256x8.F32.TF32 R24, gdesc[UR8], R24, gsb0 ;  /* 0x07e00000081879f0 */ /* 0x000fe20008002818 */
[----:B------:R-:W-:Y:S02]  /*18f0*/  UIADD3 UR8, UR7, 0x4, URZ ;  /* 0x0000000407087890 */ /* 0x000fe4000fffe03f */
[----:B------:R-:W-:Y:S01]  /*1900*/  UIADD3 UR10, UR6, 0x4, URZ ;  /* 0x00000004060a7890 */ /* 0x000fe2000fffe03f */
[----:B------:R-:W-:Y:S01]  /*1910*/  UMOV UR9, 0x40000040 ;  /* 0x4000004000097882 */ /* 0x000fe20000000000 */
[----:B------:R-:W-:Y:S01]  /*1920*/  UMOV UR11, 0x40000040 ;  /* 0x40000040000b7882 */ /* 0x000fe20000000000 */
[----:B------:R-:W-:Y:S02]  /*1930*/  WARPGROUP.DEPBAR.LE gsb0, 0x0 ;  /* 0x00008000000079c5 */ /* 0x000fe40000010000 */
        /* <DEDUP_REMOVED lines=42> */
[----:B------:R-:W-:Y:S03]  /*1be0*/  HGMMA.64x256x8.F32.TF32 R24, gdesc[UR8], R24, gsb0 ;  /* 0x07e00000081879f0 */ /* 0x000fe60008002818 */
[----:B------:R-:W-:Y:S02]  /*1bf0*/  WARPGROUP.DEPBAR.LE gsb0, 0x0 ;  /* 0x00008000000079c5 */ /* 0x000fe40000010000 */
[----:B------:R-:W-:Y:S05]  /*1c00*/  @!P2 BRA `(.L_x_20) ;  /* 0x0000000400a0a947 */ /* 0x000fea0003800000 */
[----:B------:R-:W-:Y:S01]  /*1c10*/  UIADD3 UR6, UR44, 0x1, URZ ;  /* 0x000000012c067890 */ /* 0x000fe2000fffe03f */
[----:B01----:R-:W-:-:S03]  /*1c20*/  IMAD.U32 R0, RZ, RZ, UR47 ;  /* 0x0000002fff007e24 */ /* 0x003fc6000f8e00ff */
[----:B------:R-:W-:-:S04]  /*1c30*/  UISETP.NE.AND UP0, UPT, UR6, 0x2, UPT ;  /* 0x000000020600788c */ /* 0x000fc8000bf05270 */
[----:B------:R-:W-:Y:S02]  /*1c40*/  USEL UR7, URZ, 0x1, UP0 ;  /* 0x000000013f077887 */ /* 0x000fe40008000000 */
[----:B------:R-:W-:Y:S02]  /*1c50*/  USEL UR6, UR6, URZ, UP0 ;  /* 0x0000003f06067287 */ /* 0x000fe40008000000 */
[----:B------:R-:W-:-:S06]  /*1c60*/  ULOP3.LUT UR7, UR48, UR7, URZ, 0x3c, !UPT ;  /* 0x0000000730077292 */ /* 0x000fcc000f8e3c3f */
[----:B------:R-:W-:Y:S01]  /*1c70*/  IMAD.U32 R5, RZ, RZ, UR7 ;  /* 0x00000007ff057e24 */ /* 0x000fe2000f8e00ff */
[----:B------:R-:W-:-:S06]  /*1c80*/  UMOV UR7, UR44 ;  /* 0x0000002c00077c82 */ /* 0x000fcc0008000000 */
.L_x_27:
[----:B01----:R-:W-:Y:S05]  /*1c90*/  @!P0 BRA `(.L_x_21) ;  /* 0x0000000000048947 */ /* 0x003fea0003800000 */
[----:B------:R-:W-:Y:S01]  /*1ca0*/  BPT.TRAP 0x1 ;  /* 0x000000040000795c */ /* 0x000fe20000300000 */
.L_x_21:
[----:B------:R-:W-:Y:S01]  /*1cb0*/  ULEA UR8, UR6, UR43, 0x3 ;  /* 0x0000002b06087291 */ /* 0x000fe2000f8e183f */
[----:B------:R-:W-:-:S08]  /*1cc0*/  SHF.L.U32 R3, R5, 0x1f, RZ ;  /* 0x0000001f05037819 */ /* 0x000fd000000006ff */
[----:B------:R0:W1:Y:S01]  /*1cd0*/  SYNCS.PHASECHK.TRANS64.TRYWAIT P1, [UR8], R3 ;  /* 0x00000003ff0075a7 */ /* 0x0000620008020148 */
[----:B------:R-:W-:Y:S05]  /*1ce0*/  @!P0 BRA `(.L_x_22) ;  /* 0x0000000000048947 */ /* 0x000fea0003800000 */
[----:B------:R-:W-:Y:S01]  /*1cf0*/  BPT.TRAP 0x1 ;  /* 0x000000040000795c */ /* 0x000fe20000300000 */
.L_x_22:
[----:B-1----:R-:W-:Y:S05]  /*1d00*/  @P1 BRA `(.L_x_23) ;  /* 0x0000000000081947 */ /* 0x002fea0003800000 */
[----:B------:R-:W1:Y:S02]  /*1d10*/  SYNCS.PHASECHK.TRANS64.TRYWAIT P1, [UR8], R3 ;  /* 0x00000003ff0075a7 */ /* 0x000e640008020148 */
[----:B-1----:R-:W-:Y:S05]  /*1d20*/  @!P1 BRA `(.L_x_24) ;  /* 0x0000008400009947 */ /* 0x002fea0003800000 */
.L_x_23:
[----:B------:R-:W-:Y:S01]  /*1d30*/  ULEA UR13, UR6, UR4, 0xa ;  /* 0x00000004060d7291 */ /* 0x000fe2000f8e503f */
[----:B------:R-:W-:Y:S01]  /*1d40*/  WARPGROUP.ARRIVE ;  /* 0x00000000000079c5 */ /* 0x000fe20000000000 */
[----:B------:R-:W-:Y:S01]  /*1d50*/  ULEA UR12, UR6, UR5, 0xc ;  /* 0x00000005060c7291 */ /* 0x000fe2000f8e603f */
[----:B------:R-:W-:Y:S01]  /*1d60*/  UMOV UR9, 0x40000040 ;  /* 0x4000004000097882 */ /* 0x000fe20000000000 */
[----:B------:R-:W-:-:S03]  /*1d70*/  UMOV UR11, 0x40000040 ;  /* 0x40000040000b7882 */ /* 0x000fc60000000000 */
[----:B------:R-:W-:Y:S02]  /*1d80*/  UMOV UR8, UR13 ;  /* 0x0000000d00087c82 */ /* 0x000fe40008000000 */
[----:B------:R-:W-:Y:S02]  /*1d90*/  UMOV UR10, UR12 ;  /* 0x0000000c000a7c82 */ /* 0x000fe40008000000 */
[----:B------:R-:W-:Y:S01]  /*1da0*/  HGMMA.64x256x8.F32.TF32 R24, gdesc[UR8], R24, gsb0 ;  /* 0x07e00000081879f0 */ /* 0x000fe20008002818 */
        /* <DEDUP_REMOVED lines=58> */
[----:B------:R-:W-:Y:S01]  /*2150*/  BPT.TRAP 0x1 ;  /* 0x000000040000795c */ /* 0x000fe20000300000 */
.L_x_25:
[----:B------:R-:W-:Y:S02]  /*2160*/  UISETP.GT.U32.AND UP0, UPT, UR42, 0x1, UPT ;  /* 0x000000012a00788c */ /* 0x000fe4000bf04070 */
[----:B------:R-:W-:-:S04]  /*2170*/  ULEA UR8, UR7, UR43, 0x3 ;  /* 0x0000002b07087291 */ /* 0x000fc8000f8e183f */
[----:B------:R-:W-:Y:S01]  /*2180*/  UIADD3 UR8, UR8, 0x10, URZ ;  /* 0x0000001008087890 */ /* 0x000fe2000fffe03f */
[----:B------:R-:W-:-:S03]  /*2190*/  PLOP3.LUT P1, PT, PT, PT, UP0, 0x80, 0x0 ;  /* 0x000000000000781c */ /* 0x000fc60003f2f008 */
[----:B------:R-:W-:-:S09]  /*21a0*/  UPRMT UR8, URZ, 0x654, UR8 ;  /* 0x000006543f087896 */ /* 0x000fd20008000008 */
[----:B------:R-:W-:Y:S01]  /*21b0*/  SYNCS.ARRIVE.TRANS64.RED.A1T0 RZ, [UR8], RZ ;  /* 0x000000ffffff79a7 */ /* 0x000fe20008100408 */
[----:B------:R-:W-:Y:S05]  /*21c0*/  @P1 BRA `(.L_x_26) ;  /* 0x0000000000041947 */ /* 0x000fea0003800000 */
[----:B------:R-:W-:Y:S01]  /*21d0*/  BPT.TRAP 0x1 ;  /* 0x000000040000795c */ /* 0x000fe20000300000 */
.L_x_26:
[----:B------:R-:W-:Y:S01]  /*21e0*/  UIADD3 UR6, UR6, 0x1, URZ ;  /* 0x0000000106067890 */ /* 0x000fe2000fffe03f */
[C---:B------:R-:W-:Y:S01]  /*21f0*/  ISETP.GT.AND P1, PT, R0.reuse, 0x1, PT ;  /* 0x000000010000780c */ /* 0x040fe20003f24270 */
[----:B------:R-:W-:Y:S01]  /*2200*/  UIADD3 UR7, UR7, 0x1, URZ ;  /* 0x0000000107077890 */ /* 0x000fe2000fffe03f */
[----:B------:R-:W-:Y:S01]  /*2210*/  VIADD R0, R0, 0xffffffff ;  /* 0xffffffff00007836 */ /* 0x000fe20000000000 */
[----:B------:R-:W-:Y:S02]  /*2220*/  UISETP.NE.AND UP0, UPT, UR6, 0x2, UPT ;  /* 0x000000020600788c */ /* 0x000fe4000bf05270 */
[----:B------:R-:W-:Y:S02]  /*2230*/  UISETP.NE.AND UP1, UPT, UR7, 0x2, UPT ;  /* 0x000000020700788c */ /* 0x000fe4000bf25270 */
[----:B------:R-:W-:Y:S02]  /*2240*/  USEL UR8, URZ, 0x1, UP0 ;  /* 0x000000013f087887 */ /* 0x000fe40008000000 */
[----:B------:R-:W-:-:S02]  /*2250*/  USEL UR6, UR6, URZ, UP0 ;  /* 0x0000003f06067287 */ /* 0x000fc40008000000 */
[----:B------:R-:W-:Y:S02]  /*2260*/  USEL UR7, UR7, URZ, UP1 ;  /* 0x0000003f07077287 */ /* 0x000fe40008800000 */
[----:B------:R-:W-:Y:S01]  /*2270*/  LOP3.LUT R5, R5, UR8, RZ, 0x3c, !PT ;  /* 0x0000000805057c12 */ /* 0x000fe2000f8e3cff */
[----:B------:R-:W-:Y:S09]  /*2280*/  @P1 BRA `(.L_x_27) ;  /* 0xfffffff800801947 */ /* 0x000ff2000383ffff */
.L_x_20:
[----:B------:R-:W-:Y:S01]  /*2290*/  ULDC UR6, c[0x0][0x28c] ;  /* 0x0000a30000067ab9 */ /* 0x000fe20000000800 */
[----:B------:R2:W-:Y:S01]  /*22a0*/  SYNCS.ARRIVE.TRANS64.A1T0 RZ, [R156+UR46], RZ ;  /* 0x000000ff9cff79a7 */ /* 0x0005e2000810002e */
[----:B------:R-:W-:-:S06]  /*22b0*/  UISETP.GE.AND UP0, UPT, UR6, 0x1, UPT ;  /* 0x000000010600788c */ /* 0x000fcc000bf06270 */
[----:B------:R-:W-:-:S13]  /*22c0*/  PLOP3.LUT P1, PT, PT, PT, UP0, 0x80, 0x0 ;  /* 0x000000000000781c */ /* 0x000fda0003f2f008 */
[----:B--2---:R-:W-:Y:S05]  /*22d0*/  @!P1 BRA `(.L_x_28) ;  /* 0x0000000000309947 */ /* 0x004fea0003800000 */
[----:B------:R-:W-:Y:S05]  /*22e0*/  @!P0 BRA `(.L_x_29) ;  /* 0x0000000000048947 */ /* 0x000fea0003800000 */
[----:B------:R-:W-:Y:S01]  /*22f0*/  BPT.TRAP 0x1 ;  /* 0x000000040000795c */ /* 0x000fe20000300000 */
.L_x_29:
[----:B------:R-:W-:Y:S02]  /*2300*/  UIADD3 UR4, UR47, UR44, URZ ;  /* 0x0000002c2f047290 */ /* 0x000fe4000fffe03f */
[----:B------:R-:W-:Y:S02]  /*2310*/  UISETP.GT.U32.AND UP0, UPT, UR42, 0x1, UPT ;  /* 0x000000012a00788c */ /* 0x000fe4000bf04070 */
[----:B------:R-:W-:-:S04]  /*2320*/  USHF.L.U32 UR4, UR4, 0x3, URZ ;  /* 0x0000000304047899 */ /* 0x000fc8000800063f */
[----:B------:R-:W-:Y:S01]  /*2330*/  ULOP3.LUT UR4, UR4, 0x8, URZ, 0xc0, !UPT ;  /* 0x0000000804047892 */ /* 0x000fe2000f8ec03f */
[----:B------:R-:W-:-:S03]  /*2340*/  PLOP3.LUT P0, PT, PT, PT, UP0, 0x80, 0x0 ;  /* 0x000000000000781c */ /* 0x000fc60003f0f008 */
[----:B------:R-:W-:-:S04]  /*2350*/  UIADD3 UR4, UR43, 0x10, UR4 ;  /* 0x000000102b047890 */ /* 0x000fc8000fffe004 */
[----:B------:R-:W-:-:S09]  /*2360*/  UPRMT UR4, URZ, 0x654, UR4 ;  /* 0x000006543f047896 */ /* 0x000fd20008000004 */
[----:B------:R-:W-:Y:S01]  /*2370*/  SYNCS.ARRIVE.TRANS64.RED.A1T0 RZ, [UR4], RZ ;  /* 0x000000ffffff79a7 */ /* 0x000fe20008100404 */
[----:B------:R-:W-:Y:S05]  /*2380*/  @P0 BRA `(.L_x_28) ;  /* 0x0000000000040947 */ /* 0x000fea0003800000 */
[----:B------:R-:W-:Y:S01]  /*2390*/  BPT.TRAP 0x1 ;  /* 0x000000040000795c */ /* 0x000fe20000300000 */
.L_x_28:
[----:B01----:R-:W-:Y:S01]  /*23a0*/  SHF.L.U32 R0, R168, 0x1f, RZ ;  /* 0x0000001fa8007819 */ /* 0x003fe200000006ff */
[----:B------:R-:W-:Y:S01]  /*23b0*/  ULEA UR7, UR37, UR44, 0x1 ;  /* 0x0000002c25077291 */ /* 0x000fe2000f8e083f */
[----:B------:R-:W0:Y:S01]  /*23c0*/  LDC R7, c[0x0][0x288] ;  /* 0x0000a200ff077b82 */ /* 0x000e220000000800 */
[----:B------:R-:W-:Y:S01]  /*23d0*/  UIADD3 UR4, UR6, 0x7e, URZ ;  /* 0x0000007e06047890 */ /* 0x000fe2000fffe03f */
[----:B------:R-:W-:Y:S01]  /*23e0*/  IMAD.SHL.U32 R12, R154, 0x2, RZ ;  /* 0x000000029a0c7824 */ /* 0x000fe200078e00ff */
[----:B------:R-:W-:Y:S02]  /*23f0*/  USHF.R.U32.HI UR5, URZ, 0x1, UR7 ;  /* 0x000000013f057899 */ /* 0x000fe40008011607 */
[----:B------:R-:W-:Y:S02]  /*2400*/  UISETP.GT.U32.AND UP0, UPT, UR7, 0x1, UPT ;  /* 0x000000010700788c */ /* 0x000fe4000bf04070 */
[----:B------:R-:W-:Y:S01]  /*2410*/  ULOP3.LUT UR5, UR5, 0x1, URZ, 0xc0, !UPT ;  /* 0x0000000105057892 */ /* 0x000fe2000f8ec03f */
[----:B------:R-:W1:Y:S01]  /*2420*/  SYNCS.PHASECHK.TRANS64.TRYWAIT P0, [R155+UR45+0x10], R0 ;  /* 0x000010009b0075a7 */ /* 0x000e62000800016d */
[----:B------:R-:W-:Y:S01]  /*2430*/  UISETP.LT.U32.AND UP0, UPT, UR4, 0x7f, UP0 ;  /* 0x0000007f0400788c */ /* 0x000fe20008701070 */
[----:B------:R-:W-:Y:S01]  /*2440*/  SHF.R.S32.HI R13, RZ, 0x1f, R12 ;  /* 0x0000001fff0d7819 */ /* 0x000fe2000001140c */
[----:B------:R-:W-:-:S02]  /*2450*/  UISETP.NE.U32.AND UP1, UPT, UR5, 0x1, UPT ;  /* 0x000000010500788c */ /* 0x000fc4000bf25070 */
[----:B------:R-:W-:Y:S02]  /*2460*/  USEL UR5, URZ, 0x1, !UP0 ;  /* 0x000000013f057887 */ /* 0x000fe4000c000000 */
[----:B------:R-:W-:-:S04]  /*2470*/  UISETP.GT.U32.AND UP1, UPT, UR4, 0x7e, !UP1 ;  /* 0x0000007e0400788c */ /* 0x000fc8000cf24070 */
[----:B------:R-:W-:-:S04]  /*2480*/  USEL UR4, URZ, 0x1, !UP1 ;  /* 0x000000013f047887 */ /* 0x000fc8000c800000 */
[----:B------:R-:W-:Y:S01]  /*2490*/  ULOP3.LUT UR48, UR4, UR48, UR5, 0x96, !UPT ;  /* 0x0000003004307292 */ /* 0x000fe2000f8e9605 */
[----:B01----:R-:W-:Y:S11]  /*24a0*/  @!P0 BRA `(.L_x_30) ;  /* 0x0000007c00388947 */ /* 0x003ff60003800000 */
.L_x_310:
[----:B------:R-:W-:Y:S01]  /*24b0*/  IMAD.SHL.U32 R6, R18, 0x40, RZ ;  /* 0x0000004012067824 */ /* 0x000fe200078e00ff */
[----:B------:R-:W-:Y:S01]  /*24c0*/  ULDC UR6, c[0x0][0x284] ;  /* 0x0000a10000067ab9 */ /* 0x000fe20000000800 */
[----:B------:R-:W-:Y:S01]  /*24d0*/  IMAD.SHL.U32 R14, R2, 0x100, RZ ;  /* 0x00000100020e7824 */ /* 0x000fe200078e00ff */
[----:B------:R-:W-:Y:S01]  /*24e0*/  SHF.R.S32.HI R161, RZ, 0x1f, R19 ;  /* 0x0000001fffa17819 */ /* 0x000fe20000011413 */
[----:B------:R-:W-:Y:S01]  /*24f0*/  ULDC.64 UR4, c[0x0][0x5d0] ;  /* 0x0001740000047ab9 */ /* 0x000fe20000000a00 */
[----:B------:R-:W-:Y:S01]  /*2500*/  ISETP.GE.AND P0, PT, R6, UR6, PT ;  /* 0x0000000606007c0c */ /* 0x000fe2000bf06270 */
[----:B------:R-:W-:Y:S01]  /*2510*/  IMAD.WIDE.U32 R2, R19, UR4, R12 ;  /* 0x0000000413027c25 */ /* 0x000fe2000f8e000c */
[----:B------:R-:W-:Y:S01]  /*2520*/  SHF.R.S32.HI R15, RZ, 0x1f, R14 ;  /* 0x0000001fff0f7819 */ /* 0x000fe2000001140e */
[----:B------:R-:W-:Y:S01]  /*2530*/  ULOP3.LUT UR44, UR44, 0x1, URZ, 0xc0, !UPT ;  /* 0x000000012c2c7892 */ /* 0x000fe2000f8ec03f */
[C---:B------:R-:W-:Y:S01]  /*2540*/  ISETP.GE.OR P0, PT, R14.reuse, R7, P0 ;  /* 0x000000070e00720c */ /* 0x040fe20000706670 */
[----:B0-----:R-:W-:Y:S01]  /*2550*/  IMAD R0, R161, UR4, RZ ;  /* 0x00000004a1007c24 */ /* 0x001fe2000f8e02ff */
[----:B------:R-:W-:-:S03]  /*2560*/  IADD3 R4, P1, R14, R2, RZ ;  /* 0x000000020e047210 */ /* 0x000fc60007f3e0ff */
[----:B------:R-:W-:-:S05]  /*2570*/  IMAD R5, R19, UR5, R0 ;  /* 0x0000000513057c24 */ /* 0x000fca000f8e0200 */
[----:B------:R-:W-:-:S03]  /*2580*/  IADD3.X R5, R15, R3, R5, P1, !PT ;  /* 0x000000030f057210 */ /* 0x000fc60000ffe405 */
[----:B------:R-:W-:Y:S05]  /*2590*/  @P0 BRA `(.L_x_31) ;  /* 0x00000064000c0947 */ /* 0x000fea0003800000 */
[----:B------:R-:W0:Y:S01]  /*25a0*/  LDC.64 R10, c[0x0][0x5c8] ;  /* 0x00017200ff0a7b82 */ /* 0x000e220000000a00 */
[----:B-----5:R-:W-:Y:S01]  /*25b0*/  FSETP.NEU.AND P0, PT, R22, RZ, PT ;  /* 0x000000ff1600720b */ /* 0x020fe20003f0d000 */
[----:B------:R-:W-:Y:S01]  /*25c0*/  IMAD R3, R154, -0x2, R7 ;  /* 0xfffffffe9a037824 */ /* 0x000fe200078e0207 */
[----:B------:R-:W-:Y:S01]  /*25d0*/  BSSY B0, `(.L_x_31) ;  /* 0x000063f000007945 */ /* 0x000fe20003800000 */
[----:B------:R-:W-:-:S04]  /*25e0*/  IMAD.WIDE R170, R18, 0x40, R152 ;  /* 0x0000004012aa7825 */ /* 0x000fc800078e0298 */
[----:B------:R-:W-:Y:S02]  /*25f0*/  IMAD.IADD R0, R3, 0x1, -R14 ;  /* 0x0000000103007824 */ /* 0x000fe400078e0a0e */
[----:B------:R-:W-:-:S03]  /*2600*/  IMAD.IADD R2, R159, 0x1, -R6 ;  /* 0x000000019f027824 */ /* 0x000fc600078e0a06 */
[----:B------:R-:W-:-:S04]  /*2610*/  ISETP.GT.AND P1, PT, R0, RZ, PT ;  /* 0x000000ff0000720c */ /* 0x000fc80003f24270 */
[----:B------:R-:W-:Y:S01]  /*2620*/  ISETP.GT.AND P3, PT, R2, RZ, P1 ;  /* 0x000000ff0200720c */ /* 0x000fe20000f64270 */
[-C--:B0-----:R-:W-:Y:S02]  /*2630*/  IMAD R3, R171, R10.reuse, RZ ;  /* 0x0000000aab037224 */ /* 0x081fe400078e02ff */
[----:B------:R-:W-:-:S04]  /*2640*/  IMAD.WIDE.U32 R172, R170, R10, R4 ;  /* 0x0000000aaaac7225 */ /* 0x000fc800078e0004 */
[----:B------:R-:W-:-:S04]  /*2650*/  IMAD R3, R170, R11, R3 ;  /* 0x0000000baa037224 */ /* 0x000fc800078e0203 */
[----:B------:R-:W-:Y:S01]  /*2660*/  IMAD.IADD R177, R173, 0x1, R3 ;  /* 0x00000001adb17824 */ /* 0x000fe200078e0203 */
[----:B------:R-:W-:Y:S06]  /*2670*/  @!P0 BRA `(.L_x_32) ;  /* 0x0000004400988947 */ /* 0x000fec0003800000 */
[----:B------:R-:W0:Y:S01]  /*2680*/  LDC.64 R20, c[0x0][0x5b8] ;  /* 0x00016e00ff147b82 */ /* 0x000e220000000a00 */
[----:B------:R-:W-:-:S07]  /*2690*/  ULDC.64 UR4, c[0x0][0x5c0] ;  /* 0x0001700000047ab9 */ /* 0x000fce0000000a00 */
[----:B------:R-:W1:Y:S08]  /*26a0*/  LDC.64 R174, c[0x0][0x5b0] ;  /* 0x00016c00ffae7b82 */ /* 0x000e700000000a00 */
[----:B------:R-:W2:Y:S01]  /*26b0*/  LDC.64 R8, c[0x0][0x5a8] ;  /* 0x00016a00ff087b82 */ /* 0x000ea20000000a00 */
[-C--:B0-----:R-:W-:Y:S02]  /*26c0*/  IMAD R6, R161, R20.reuse, RZ ;  /* 0x00000014a1067224 */ /* 0x081fe400078e02ff */
[----:B------:R-:W-:-:S04]  /*26d0*/  IMAD.WIDE.U32 R4, R19, R20, R12 ;  /* 0x0000001413047225 */ /* 0x000fc800078e000c */
[----:B------:R-:W-:Y:S01]  /*26e0*/  IMAD R169, R19, R21, R6 ;  /* 0x0000001513a97224 */ /* 0x000fe200078e0206 */
[----:B------:R-:W-:Y:S01]  /*26f0*/  IADD3 R160, P0, R14, R4, RZ ;  /* 0x000000040ea07210 */ /* 0x000fe20007f1e0ff */
[----:B-1----:R-:W-:-:S03]  /*2700*/  IMAD R3, R171, R174, RZ ;  /* 0x000000aeab037224 */ /* 0x002fc600078e02ff */
[----:B------:R-:W-:Y:S01]  /*2710*/  IADD3.X R161, R15, R5, R169, P0, !PT ;  /* 0x000000050fa17210 */ /* 0x000fe200007fe4a9 */
[C---:B------:R-:W-:Y:S02]  /*2720*/  IMAD R171, R170.reuse, R175, R3 ;  /* 0x000000afaaab7224 */ /* 0x040fe400078e0203 */
[----:B------:R-:W-:-:S04]  /*2730*/  IMAD.WIDE.U32 R4, R170, R174, R160 ;  /* 0x000000aeaa047225 */ /* 0x000fc800078e00a0 */
[----:B------:R-:W-:Y:S01]  /*2740*/  IMAD.IADD R3, R5, 0x1, R171 ;  /* 0x0000000105037824 */ /* 0x000fe200078e02ab */
[----:B--2---:R-:W-:-:S04]  /*2750*/  LEA R162, P0, R4, R8, 0x2 ;  /* 0x0000000804a27211 */ /* 0x004fc800078010ff */
[----:B------:R-:W-:-:S05]  /*2760*/  LEA.HI.X R163, R4, R9, R3, 0x2, P0 ;  /* 0x0000000904a37211 */ /* 0x000fca00000f1403 */
[----:B------:R0:W2:Y:S01]  /*2770*/  @P3 LDG.E.LTC128B R3, desc[UR50][R162.64] ;  /* 0x00000032a2033981 */ /* 0x0000a2000c1e1920 */
[----:B------:R-:W-:Y:S01]  /*2780*/  IMAD.WIDE.U32 R4, R170, R174, R14 ;  /* 0x000000aeaa047225 */ /* 0x000fe200078e000e */
[----:B------:R-:W-:Y:S01]  /*2790*/  SHF.L.U64.HI R167, R174, 0x3, R175 ;  /* 0x00000003aea77819 */ /* 0x000fe200000102af */
[----:B------:R-:W-:Y:S01]  /*27a0*/  BSSY B1, `(.L_x_33) ;  /* 0x0000017000017945 */ /* 0x000fe20003800000 */
[----:B------:R-:W-:Y:S01]  /*27b0*/  ISETP.GT.AND P1, PT, R2, 0x8, P1 ;  /* 0x000000080200780c */ /* 0x000fe20000f24270 */
[----:B------:R-:W-:Y:S01]  /*27c0*/  IMAD.SHL.U32 R166, R174, 0x8, RZ ;  /* 0x00000008aea67824 */ /* 0x000fe200078e00ff */
[----:B------:R-:W-:-:S03]  /*27d0*/  IADD3 R164, P0, R12, R4, RZ ;  /* 0x000000040ca47210 */ /* 0x000fc60007f1e0ff */
[----:B------:R-:W-:Y:S01]  /*27e0*/  IMAD.WIDE.U32 R166, R170, R174, R166 ;  /* 0x000000aeaaa67225 */ /* 0x000fe200078e00a6 */
[----:B------:R-:W-:Y:S02]  /*27f0*/  IADD3.X R165, R13, R171, R5, P0, !PT ;  /* 0x000000ab0da57210 */ /* 0x000fe400007fe405 */
[C---:B------:R-:W-:Y:S01]  /*2800*/  LEA R4, P0, R172.reuse, UR4, 0x2 ;  /* 0x00000004ac047c11 */ /* 0x040fe2000f8010ff */
[----:B------:R-:W-:Y:S02]  /*2810*/  IMAD.IADD R171, R171, 0x1, R167 ;  /* 0x00000001abab7824 */ /* 0x000fe400078e02a7 */
[----:B------:R-:W-:Y:S01]  /*2820*/  IMAD.WIDE.U32 R164, R19, R20, R164 ;  /* 0x0000001413a47225 */ /* 0x000fe200078e00a4 */
[----:B------:R-:W-:Y:S02]  /*2830*/  LEA.HI.X R5, R172, UR5, R177, 0x2, P0 ;  /* 0x00000005ac057c11 */ /* 0x000fe400080f14b1 */
[----:B------:R-:W-:Y:S01]  /*2840*/  ISETP.GT.AND P0, PT, R0, 0x1, PT ;  /* 0x000000010000780c */ /* 0x000fe20003f04270 */
[----:B------:R-:W-:Y:S01]  /*2850*/  IMAD.IADD R7, R169, 0x1, R165 ;  /* 0x00000001a9077824 */ /* 0x000fe200078e02a5 */
[----:B------:R-:W-:-:S02]  /*2860*/  LEA R6, P2, R164, R8, 0x2 ;  /* 0x00000008a4067211 */ /* 0x000fc400078410ff */
[----:B------:R-:W-:Y:S02]  /*2870*/  ISETP.GT.AND P5, PT, R2, RZ, P0 ;  /* 0x000000ff0200720c */ /* 0x000fe400007a4270 */
[----:B------:R-:W-:Y:S02]  /*2880*/  LEA.HI.X R7, R164, R9, R7, 0x2, P2 ;  /* 0x00000009a4077211 */ /* 0x000fe400010f1407 */
[----:B0-----:R-:W-:-:S04]  /*2890*/  IADD3 R162, P2, R160, R166, RZ ;  /* 0x000000a6a0a27210 */ /* 0x001fc80007f5e0ff */
[----:B------:R-:W-:Y:S01]  /*28a0*/  LEA R160, P4, R162, R8, 0x2 ;  /* 0x00000008a2a07211 */ /* 0x000fe200078810ff */
[----:B--2---:R-:W-:-:S04]  /*28b0*/  FMUL R21, R3, R22 ;  /* 0x0000001603157220 */ /* 0x004fc80000400000 */
[----:B------:R-:W-:Y:S01]  /*28c0*/  FFMA R163, R24, R23, R21 ;  /* 0x0000001718a37223 */ /* 0x000fe20000000015 */
[----:B------:R-:W-:-:S04]  /*28d0*/  IMAD.X R21, R171, 0x1, R161, P2 ;  /* 0x00000001ab157824 */ /* 0x000fc800010e06a1 */
[----:B------:R0:W-:Y:S01]  /*28e0*/  @P3 STG.E desc[UR50][R4.64], R163 ;  /* 0x000000a304003986 */ /* 0x0001e2000c101932 */
[----:B------:R-:W-:Y:S05]  /*28f0*/  @!P5 BRA `(.L_x_34) ;  /* 0x000000000004d947 */ /* 0x000fea0003800000 */
[----:B------:R1:W5:Y:S02]  /*2900*/  LDG.E.LTC128B R3, desc[UR50][R6.64+0x4] ;  /* 0x0000043206037981 */ /* 0x000364000c1e1920 */
.L_x_34:
[----:B------:R-:W-:Y:S05]  /*2910*/  BSYNC B1 ;  /* 0x0000000000017941 */ /* 0x000fea0003800000 */
.L_x_33:
[----:B-----5:R-:W-:Y:S01]  /*2920*/  FMUL R18, R3, R22 ;  /* 0x0000001603127220 */ /* 0x020fe20000400000 */
[----:B------:R-:W-:-:S03]  /*2930*/  LEA.HI.X R161, R162, R9, R21, 0x2, P4 ;  /* 0x00000009a2a17211 */ /* 0x000fc600020f1415 */
[----:B0-----:R-:W-:Y:S01]  /*2940*/  FFMA R163, R25, R23, R18 ;  /* 0x0000001719a37223 */ /* 0x001fe20000000012 */
[----:B------:R-:W-:-:S04]  /*2950*/  IMAD.MOV.U32 R25, RZ, RZ, R3 ;  /* 0x000000ffff197224 */ /* 0x000fc800078e0003 */
[----:B------:R0:W-:Y:S04]  /*2960*/  @P5 STG.E desc[UR50][R4.64+0x4], R163 ;  /* 0x000004a304005986 */ /* 0x0001e8000c101932 */
[----:B------:R-:W2:Y:S01]  /*2970*/  @P1 LDG.E.LTC128B R25, desc[UR50][R160.64] ;  /* 0x00000032a0191981 */ /* 0x000ea2000c1e1920 */
[----:B------:R-:W-:Y:S01]  /*2980*/  IADD3 R12, P2, P3, R12, R166, R14 ;  /* 0x000000a60c0c7210 */ /* 0x000fe20007b5e00e */
[----:B------:R-:W-:Y:S01]  /*2990*/  BSSY B1, `(.L_x_35) ;  /* 0x0000010000017945 */ /* 0x000fe20003800000 */
[C---:B------:R-:W-:Y:S02]  /*29a0*/  SHF.L.U64.HI R11, R10.reuse, 0x5, R11 ;  /* 0x000000050a0b7819 */ /* 0x040fe4000001020b */
[----:B------:R-:W-:Y:S02]  /*29b0*/  IADD3.X R13, R13, R171, R15, P2, P3 ;  /* 0x000000ab0d0d7210 */ /* 0x000fe400017e640f */
[----:B------:R-:W-:-:S02]  /*29c0*/  LEA R10, P3, R10, R4, 0x5 ;  /* 0x000000040a0a7211 */ /* 0x000fc400078628ff */
[----:B------:R-:W-:Y:S01]  /*29d0*/  ISETP.GT.AND P0, PT, R2, 0x8, P0 ;  /* 0x000000080200780c */ /* 0x000fe20000704270 */
[----:B------:R-:W-:Y:S01]  /*29e0*/  IMAD.WIDE.U32 R20, R19, R20, R12 ;  /* 0x0000001413147225 */ /* 0x000fe200078e000c */
[----:B------:R-:W-:-:S03]  /*29f0*/  ISETP.GT.AND P2, PT, R0, 0x8, PT ;  /* 0x000000080000780c */ /* 0x000fc60003f44270 */
[----:B------:R-:W-:Y:S01]  /*2a00*/  IMAD.X R11, R11, 0x1, R5, P3 ;  /* 0x000000010b0b7824 */ /* 0x000fe200018e0605 */
[----:B------:R-:W-:Y:S01]  /*2a10*/  LEA R8, P4, R20, R8, 0x2 ;  /* 0x0000000814087211 */ /* 0x000fe200078810ff */
[----:B------:R-:W-:-:S05]  /*2a20*/  IMAD.IADD R12, R169, 0x1, R21 ;  /* 0x00000001a90c7824 */ /* 0x000fca00078e0215 */
[----:B------:R-:W-:Y:S01]  /*2a30*/  LEA.HI.X R9, R20, R9, R12, 0x2, P4 ;  /* 0x0000000914097211 */ /* 0x000fe200020f140c */
[----:B--2---:R-:W-:-:S04]  /*2a40*/  FMUL R3, R25, R22 ;  /* 0x0000001619037220 */ /* 0x004fc80000400000 */
[----:B------:R-:W-:-:S05]  /*2a50*/  FFMA R3, R26, R23, R3 ;  /* 0x000000171a037223 */ /* 0x000fca0000000003 */
[----:B------:R0:W-:Y:S01]  /*2a60*/  @P1 STG.E desc[UR50][R10.64], R3 ;  /* 0x000000030a001986 */ /* 0x0001e2000c101932 */
[----:B------:R-:W-:Y:S05]  /*2a70*/  @!P0 BRA `(.L_x_36) ;  /* 0x0000000000048947 */ /* 0x000fea0003800000 */
[----:B------:R2:W5:Y:S02]  /*2a80*/  LDG.E.LTC128B R25, desc[UR50][R8.64+0x4] ;  /* 0x0000043208197981 */ /* 0x000564000c1e1920 */
.L_x_36:
[----:B------:R-:W-:Y:S05]  /*2a90*/  BSYNC B1 ;  /* 0x0000000000017941 */ /* 0x000fea0003800000 */
.L_x_35:
[----:B-----5:R-:W-:Y:S01]  /*2aa0*/  FMUL R12, R25, R22 ;  /* 0x00000016190c7220 */ /* 0x020fe20000400000 */
[----:B------:R-:W-:Y:S01]  /*2ab0*/  ISETP.GT.AND P3, PT, R2, RZ, P2 ;  /* 0x000000ff0200720c */ /* 0x000fe20001764270 */
[----:B------:R-:W-:Y:S01]  /*2ac0*/  BSSY B1, `(.L_x_37) ;  /* 0x0000006000017945 */ /* 0x000fe20003800000 */
[----:B------:R-:W-:Y:S01]  /*2ad0*/  ISETP.GT.AND P1, PT, R0, 0x9, PT ;  /* 0x000000090000780c */ /* 0x000fe20003f24270 */
[----:B------:R-:W-:-:S05]  /*2ae0*/  FFMA R27, R27, R23, R12 ;  /* 0x000000171b1b7223 */ /* 0x000fca000000000c */
[----:B------:R3:W-:Y:S05]  /*2af0*/  @P0 STG.E desc[UR50][R10.64+0x4], R27 ;  /* 0x0000041b0a000986 */ /* 0x0007ea000c101932 */
[----:B------:R-:W-:Y:S05]  /*2b00*/  @!P3 BRA `(.L_x_38) ;  /* 0x000000000004b947 */ /* 0x000fea0003800000 */
[----:B------:R4:W5:Y:S02]  /*2b10*/  LDG.E.LTC128B R25, desc[UR50][R6.64+0x20] ;  /* 0x0000203206197981 */ /* 0x000964000c1e1920 */
.L_x_38:
[----:B------:R-:W-:Y:S05]  /*2b20*/  BSYNC B1 ;  /* 0x0000000000017941 */ /* 0x000fea0003800000 */
.L_x_37:
[----:B0----5:R-:W-:Y:S01]  /*2b30*/  FMUL R3, R25, R22 ;  /* 0x0000001619037220 */ /* 0x021fe20000400000 */
[----:B------:R-:W-:Y:S01]  /*2b40*/  ISETP.GT.AND P0, PT, R2, RZ, P1 ;  /* 0x000000ff0200720c */ /* 0x000fe20000f04270 */
[----:B------:R-:W-:Y:S02]  /*2b50*/  BSSY B1, `(.L_x_39) ;  /* 0x0000005000017945 */ /* 0x000fe40003800000 */
[----:B------:R-:W-:-:S05]  /*2b60*/  FFMA R3, R28, R23, R3 ;  /* 0x000000171c037223 */ /* 0x000fca0000000003 */
[----:B------:R0:W-:Y:S05]  /*2b70*/  @P3 STG.E desc[UR50][R4.64+0x20], R3 ;  /* 0x0000200304003986 */ /* 0x0001ea000c101932 */
[----:B------:R-:W-:Y:S05]  /*2b80*/  @!P0 BRA `(.L_x_40) ;  /* 0x0000000000048947 */ /* 0x000fea0003800000 */
[----:B------:R0:W5:Y:S02]  /*2b90*/  LDG.E.LTC128B R25, desc[UR50][R6.64+0x24] ;  /* 0x0000243206197981 */ /* 0x000164000c1e1920 */
.L_x_40:
[----:B------:R-:W-:Y:S05]  /*2ba0*/  BSYNC B1 ;  /* 0x0000000000017941 */ /* 0x000fea0003800000 */
.L_x_39:
[----:B-----5:R-:W-:Y:S01]  /*2bb0*/  FMUL R12, R25, R22 ;  /* 0x00000016190c7220 */ /* 0x020fe20000400000 */
[----:B------:R-:W-:Y:S01]  /*2bc0*/  ISETP.GT.AND P2, PT, R2, 0x8, P2 ;  /* 0x000000080200780c */ /* 0x000fe20001744270 */
[----:B------:R-:W-:Y:S02]  /*2bd0*/  BSSY B1, `(.L_x_41) ;  /* 0x0000005000017945 */ /* 0x000fe40003800000 */
[----:B------:R-:W-:-:S05]  /*2be0*/  FFMA R29, R29, R23, R12 ;  /* 0x000000171d1d7223 */ /* 0x000fca000000000c */
[----:B------:R0:W-:Y:S05]  /*2bf0*/  @P0 STG.E desc[UR50][R4.64+0x24], R29 ;  /* 0x0000241d04000986 */ /* 0x0001ea000c101932 */
[----:B------:R-:W-:Y:S05]  /*2c00*/  @!P2 BRA `(.L_x_42) ;  /* 0x000000000004a947 */ /* 0x000fea0003800000 */
[----:B------:R0:W5:Y:S02]  /*2c10*/  LDG.E.LTC128B R25, desc[UR50][R8.64+0x20] ;  /* 0x0000203208197981 */ /* 0x000164000c1e1920 */
.L_x_42:
[----:B------:R-:W-:Y:S05]  /*2c20*/  BSYNC B1 ;  /* 0x0000000000017941 */ /* 0x000fea0003800000 */
.L_x_41:
[----:B0----5:R-:W-:Y:S01]  /*2c30*/  FMUL R3, R25, R22 ;  /* 0x0000001619037220 */ /* 0x021fe20000400000 */
[----:B------:R-:W-:Y:S01]  /*2c40*/  ISETP.GT.AND P1, PT, R2, 0x8, P1 ;  /* 0x000000080200780c */ /* 0x000fe20000f24270 */
[----:B------:R-:W-:Y:S01]  /*2c50*/  BSSY B1, `(.L_x_43) ;  /* 0x0000006000017945 */ /* 0x000fe20003800000 */
[----:B------:R-:W-:Y:S01]  /*2c60*/  ISETP.GT.AND P0, PT, R0, 0x10, PT ;  /* 0x000000100000780c */ /* 0x000fe20003f04270 */
[----:B------:R-:W-:-:S05]  /*2c70*/  FFMA R3, R30, R23, R3 ;  /* 0x000000171e037223 */ /* 0x000fca0000000003 */
[----:B------:R0:W-:Y:S05]  /*2c80*/  @P2 STG.E desc[UR50][R10.64+0x20], R3 ;  /* 0x000020030a002986 */ /* 0x0001ea000c101932 */
[----:B------:R-:W-:Y:S05]  /*2c90*/  @!P1 BRA `(.L_x_44) ;  /* 0x0000000000049947 */ /* 0x000fea0003800000 */
[----:B------:R0:W5:Y:S02]  /*2ca0*/  LDG.E.LTC128B R25, desc[UR50][R8.64+0x24] ;  /* 0x0000243208197981 */ /* 0x000164000c1e1920 */
.L_x_44:
[----:B------:R-:W-:Y:S05]  /*2cb0*/  BSYNC B1 ;  /* 0x0000000000017941 */ /* 0x000fea0003800000 */
.L_x_43:
        /* <DEDUP_REMOVED lines=8> */
.L_x_46:
[----:B------:R-:W-:Y:S05]  /*2d40*/  BSYNC B1 ;  /* 0x0000000000017941 */ /* 0x000fea0003800000 */
.L_x_45:
[----:B0----5:R-:W-:Y:S01]  /*2d50*/  FMUL R3, R25, R22 ;  /* 0x0000001619037220 */ /* 0x021fe20000400000 */
[----:B------:R-:W-:Y:S01]  /*2d60*/  ISETP.GT.AND P1, PT, R2, RZ, P2 ;  /* 0x000000ff0200720c */ /* 0x000fe20001724270 */
[----:B------:R-:W-:Y:S02]  /*2d70*/  BSSY B1, `(.L_x_47) ;  /* 0x0000005000017945 */ /* 0x000fe40003800000 */
[----:B------:R-:W-:-:S05]  /*2d80*/  FFMA R3, R32, R23, R3 ;  /* 0x0000001720037223 */ /* 0x000fca0000000003 */
[----:B------:R0:W-:Y:S05]  /*2d90*/  @P3 STG.E desc[UR50][R4.64+0x40], R3 ;  /* 0x0000400304003986 */ /* 0x0001ea000c101932 */
[----:B------:R-:W-:Y:S05]  /*2da0*/  @!P1 BRA `(.L_x_48) ;  /* 0x0000000000049947 */ /* 0x000fea0003800000 */
[----:B------:R0:W5:Y:S02]  /*2db0*/  LDG.E.LTC128B R25, desc[UR50][R6.64+0x44] ;  /* 0x0000443206197981 */ /* 0x000164000c1e1920 */
.L_x_48:
[----:B------:R-:W-:Y:S05]  /*2dc0*/  BSYNC B1 ;  /* 0x0000000000017941 */ /* 0x000fea0003800000 */
.L_x_47:
[----:B-----5:R-:W-:Y:S01]  /*2dd0*/  FMUL R12, R25, R22 ;  /* 0x00000016190c7220 */ /* 0x020fe20000400000 */
[----:B------:R-:W-:Y:S01]  /*2de0*/  ISETP.GT.AND P0, PT, R2, 0x8, P0 ;  /* 0x000000080200780c */ /* 0x000fe20000704270 */
[----:B------:R-:W-:Y:S02]  /*2df0*/  BSSY B1, `(.L_x_49) ;  /* 0x0000005000017945 */ /* 0x000fe40003800000 */
[----:B------:R-:W-:-:S05]  /*2e00*/  FFMA R33, R33, R23, R12 ;  /* 0x0000001721217223 */ /* 0x000fca000000000c */
[----:B------:R0:W-:Y:S05]  /*2e10*/  @P1 STG.E desc[UR50][R4.64+0x44], R33 ;  /* 0x0000442104001986 */ /* 0x0001ea000c101932 */
[----:B------:R-:W-:Y:S05]  /*2e20*/  @!P0 BRA `(.L_x_50) ;  /* 0x0000000000048947 */ /* 0x000fea0003800000 */
[----:B------:R0:W5:Y:S02]  /*2e30*/  LDG.E.LTC128B R25, desc[UR50][R8.64+0x40] ;  /* 0x0000403208197981 */ /* 0x000164000c1e1920 */
.L_x_50:
[----:B------:R-:W-:Y:S05]  /*2e40*/  BSYNC B1 ;  /* 0x0000000000017941 */ /* 0x000fea0003800000 */
.L_x_49:
        /* <DEDUP_REMOVED lines=8> */
.L_x_52:
[----:B------:R-:W-:Y:S05]  /*2ed0*/  BSYNC B1 ;  /* 0x0000000000017941 */ /* 0x000fea0003800000 */
.L_x_51:
        /* <DEDUP_REMOVED lines=8> */
.L_x_54:
[----:B------:R-:W-:Y:S05]  /*2f60*/  BSYNC B1 ;  /* 0x0000000000017941 */ /* 0x000fea0003800000 */
.L_x_53:
[----:B0----5:R-:W-:Y:S01]  /*2f70*/  FMUL R3, R25, R22 ;  /* 0x0000001619037220 */ /* 0x021fe20000400000 */
[----:B------:R-:W-:Y:S01]  /*2f80*/  ISETP.GT.AND P2, PT, R2, RZ, P0 ;  /* 0x000000ff0200720c */ /* 0x000fe20000744270 */
[----:B------:R-:W-:Y:S02]  /*2f90*/  BSSY B1, `(.L_x_55) ;  /* 0x0000005000017945 */ /* 0x000fe40003800000 */
[----:B------:R-:W-:-:S05]  /*2fa0*/  FFMA R3, R36, R23, R3 ;  /* 0x0000001724037223 */ /* 0x000fca0000000003 */
[----:B------:R0:W-:Y:S05]  /*2fb0*/  @P3 STG.E desc[UR50][R4.64+0x60], R3 ;  /* 0x0000600304003986 */ /* 0x0001ea000c101932 */
[----:B------:R-:W-:Y:S05]  /*2fc0*/  @!P2 BRA `(.L_x_56) ;  /* 0x000000000004a947 */ /* 0x000fea0003800000 */
[----:B------:R0:W5:Y:S02]  /*2fd0*/  LDG.E.LTC128B R25, desc[UR50][R6.64+0x64] ;  /* 0x0000643206197981 */ /* 0x000164000c1e1920 */
.L_x_56:
[----:B------:R-:W-:Y:S05]  /*2fe0*/  BSYNC B1 ;  /* 0x0000000000017941 */ /* 0x000fea0003800000 */
.L_x_55:
[----:B-----5:R-:W-:Y:S01]  /*2ff0*/  FMUL R12, R25, R22 ;  /* 0x00000016190c7220 */ /* 0x020fe20000400000 */
[----:B------:R-:W-:Y:S01]  /*3000*/  ISETP.GT.AND P1, PT, R2, 0x8, P1 ;  /* 0x000000080200780c */ /* 0x000fe20000f24270 */
[----:B------:R-:W-:Y:S02]  /*3010*/  BSSY B1, `(.L_x_57) ;  /* 0x0000005000017945 */ /* 0x000fe40003800000 */
[----:B------:R-:W-:-:S05]  /*3020*/  FFMA R37, R37, R23, R12 ;  /* 0x0000001725257223 */ /* 0x000fca000000000c */
[----:B------:R0:W-:Y:S05]  /*3030*/  @P2 STG.E desc[UR50][R4.64+0x64], R37 ;  /* 0x0000642504002986 */ /* 0x0001ea000c101932 */
[----:B------:R-:W-:Y:S05]  /*3040*/  @!P1 BRA `(.L_x_58) ;  /* 0x0000000000049947 */ /* 0x000fea0003800000 */
[----:B------:R0:W5:Y:S02]  /*3050*/  LDG.E.LTC128B R25, desc[UR50][R8.64+0x60] ;  /* 0x0000603208197981 */ /* 0x000164000c1e1920 */
.L_x_58:
[----:B------:R-:W-:Y:S05]  /*3060*/  BSYNC B1 ;  /* 0x0000000000017941 */ /* 0x000fea0003800000 */
.L_x_57:
        /* <DEDUP_REMOVED lines=8> */
.L_x_60:
[----:B------:R-:W-:Y:S05]  /*30f0*/  BSYNC B1 ;  /* 0x0000000000017941 */ /* 0x000fea0003800000 */
.L_x_59:
        /* <DEDUP_REMOVED lines=8> */
.L_x_62:
[----:B------:R-:W-:Y:S05]  /*3180*/  BSYNC B1 ;  /* 0x0000000000017941 */ /* 0x000fea0003800000 */
.L_x_61:
[----:B0----5:R-:W-:Y:S01]  /*3190*/  FMUL R3, R25, R22 ;  /* 0x0000001619037220 */ /* 0x021fe20000400000 */
[----:B------:R-:W-:Y:S01]  /*31a0*/  ISETP.GT.AND P0, PT, R2, RZ, P1 ;  /* 0x000000ff0200720c */ /* 0x000fe20000f04270 */
[----:B------:R-:W-:Y:S02]  /*31b0*/  BSSY B1, `(.L_x_63) ;  /* 0x0000005000017945 */ /* 0x000fe40003800000 */
[----:B------:R-:W-:-:S05]  /*31c0*/  FFMA R3, R40, R23, R3 ;  /* 0x0000001728037223 */ /* 0x000fca0000000003 */
[----:B------:R0:W-:Y:S05]  /*31d0*/  @P3 STG.E desc[UR50][R4.64+0x80], R3 ;  /* 0x0000800304003986 */ /* 0x0001ea000c101932 */
[----:B------:R-:W-:Y:S05]  /*31e0*/  @!P0 BRA `(.L_x_64) ;  /* 0x0000000000048947 */ /* 0x000fea0003800000 */
[----:B------:R0:W5:Y:S02]  /*31f0*/  LDG.E.LTC128B R25, desc[UR50][R6.64+0x84] ;  /* 0x0000843206197981 */ /* 0x000164000c1e1920 */
.L_x_64:
[----:B------:R-:W-:Y:S05]  /*3200*/  BSYNC B1 ;  /* 0x0000000000017941 */ /* 0x000fea0003800000 */
.L_x_63:
[----:B-----5:R-:W-:Y:S01]  /*3210*/  FMUL R12, R25, R22 ;  /* 0x00000016190c7220 */ /* 0x020fe20000400000 */
[----:B------:R-:W-:Y:S01]  /*3220*/  ISETP.GT.AND P2, PT, R2, 0x8, P2 ;  /* 0x000000080200780c */ /* 0x000fe20001744270 */
[----:B------:R-:W-:Y:S02]  /*3230*/  BSSY B1, `(.L_x_65) ;  /* 0x0000005000017945 */ /* 0x000fe40003800000 */
[----:B------:R-:W-:-:S05]  /*3240*/  FFMA R41, R41, R23, R12 ;  /* 0x0000001729297223 */ /* 0x000fca000000000c */
[----:B------:R0:W-:Y:S05]  /*3250*/  @P0 STG.E desc[UR50][R4.64+0x84], R41 ;  /* 0x0000842904000986 */ /* 0x0001ea000c101932 */
[----:B------:R-:W-:Y:S05]  /*3260*/  @!P2 BRA `(.L_x_66) ;  /* 0x000000000004a947 */ /* 0x000fea0003800000 */
[----:B------:R0:W5:Y:S02]  /*3270*/  LDG.E.LTC128B R25, desc[UR50][R8.64+0x80] ;  /* 0x0000803208197981 */ /* 0x000164000c1e1920 */
.L_x_66:
[----:B------:R-:W-:Y:S05]  /*3280*/  BSYNC B1 ;  /* 0x0000000000017941 */ /* 0x000fea0003800000 */
.L_x_65:
        /* <DEDUP_REMOVED lines=8> */
.L_x_68:
[----:B------:R-:W-:Y:S05]  /*3310*/  BSYNC B1 ;  /* 0x0000000000017941 */ /* 0x000fea0003800000 */
.L_x_67:
        /* <DEDUP_REMOVED lines=8> */
.L_x_70:
[----:B------:R-:W-:Y:S05]  /*33a0*/  BSYNC B1 ;  /* 0x0000000000017941 */ /* 0x000fea0003800000 */
.L_x_69:
[----:B0----5:R-:W-:Y:S01]  /*33b0*/  FMUL R3, R25, R22 ;  /* 0x0000001619037220 */ /* 0x021fe20000400000 */
[----:B------:R-:W-:Y:S01]  /*33c0*/  ISETP.GT.AND P1, PT, R2, RZ, P2 ;  /* 0x000000ff0200720c */ /* 0x000fe20001724270 */
[----:B------:R-:W-:Y:S02]  /*33d0*/  BSSY B1, `(.L_x_71) ;  /* 0x0000005000017945 */ /* 0x000fe40003800000 */
[----:B------:R-:W-:-:S05]  /*33e0*/  FFMA R3, R44, R23, R3 ;  /* 0x000000172c037223 */ /* 0x000fca0000000003 */
[----:B------:R0:W-:Y:S05]  /*33f0*/  @P3 STG.E desc[UR50][R4.64+0xa0], R3 ;  /* 0x0000a00304003986 */ /* 0x0001ea000c101932 */
[----:B------:R-:W-:Y:S05]  /*3400*/  @!P1 BRA `(.L_x_72) ;  /* 0x0000000000049947 */ /* 0x000fea0003800000 */
[----:B------:R0:W5:Y:S02]  /*3410*/  LDG.E.LTC128B R25, desc[UR50][R6.64+0xa4] ;  /* 0x0000a43206197981 */ /* 0x000164000c1e1920 */
.L_x_72:
[----:B------:R-:W-:Y:S05]  /*3420*/  BSYNC B1 ;  /* 0x0000000000017941 */ /* 0x000fea0003800000 */
.L_x_71:
[----:B-----5:R-:W-:Y:S01]  /*3430*/  FMUL R12, R25, R22 ;  /* 0x00000016190c7220 */ /* 0x020fe20000400000 */
[----:B------:R-:W-:Y:S01]  /*3440*/  ISETP.GT.AND P0, PT, R2, 0x8, P0 ;  /* 0x000000080200780c */ /* 0x000fe20000704270 */
[----:B------:R-:W-:Y:S02]  /*3450*/  BSSY B1, `(.L_x_73) ;  /* 0x0000005000017945 */ /* 0x000fe40003800000 */
[----:B------:R-:W-:-:S05]  /*3460*/  FFMA R45, R45, R23, R12 ;  /* 0x000000172d2d7223 */ /* 0x000fca000000000c */
[----:B------:R0:W-:Y:S05]  /*3470*/  @P1 STG.E desc[UR50][R4.64+0xa4], R45 ;  /* 0x0000a42d04001986 */ /* 0x0001ea000c101932 */
[----:B------:R-:W-:Y:S05]  /*3480*/  @!P0 BRA `(.L_x_74) ;  /* 0x0000000000048947 */ /* 0x000fea0003800000 */
[----:B------:R0:W5:Y:S02]  /*3490*/  LDG.E.LTC128B R25, desc[UR50][R8.64+0xa0] ;  /* 0x0000a03208197981 */ /* 0x000164000c1e1920 */
.L_x_74:
[----:B------:R-:W-:Y:S05]  /*34a0*/  BSYNC B1 ;  /* 0x0000000000017941 */ /* 0x000fea0003800000 */
.L_x_73:
        /* <DEDUP_REMOVED lines=8> */
.L_x_76:
[----:B------:R-:W-:Y:S05]  /*3530*/  BSYNC B1 ;  /* 0x0000000000017941 */ /* 0x000fea0003800000 */
.L_x_75:
        /* <DEDUP_REMOVED lines=8> */
.L_x_78:
[----:B------:R-:W-:Y:S05]  /*35c0*/  BSYNC B1 ;  /* 0x0000000000017941 */ /* 0x000fea0003800000 */
.L_x_77:
[----:B0----5:R-:W-:Y:S01]  /*35d0*/  FMUL R3, R25, R22 ;  /* 0x0000001619037220 */ /* 0x021fe20000400000 */
[----:B------:R-:W-:Y:S01]  /*35e0*/  ISETP.GT.AND P2, PT, R2, RZ, P0 ;  /* 0x000000ff0200720c */ /* 0x000fe20000744270 */
[----:B------:R-:W-:Y:S02]  /*35f0*/  BSSY B1, `(.L_x_79) ;  /* 0x0000005000017945 */ /* 0x000fe40003800000 */
[----:B------:R-:W-:-:S05]  /*3600*/  FFMA R3, R48, R23, R3 ;  /* 0x0000001730037223 */ /* 0x000fca0000000003 */
[----:B------:R0:W-:Y:S05]  /*3610*/  @P3 STG.E desc[UR50][R4.64+0xc0], R3 ;  /* 0x0000c00304003986 */ /* 0x0001ea000c101932 */
[----:B------:R-:W-:Y:S05]  /*3620*/  @!P2 BRA `(.L_x_80) ;  /* 0x000000000004a947 */ /* 0x000fea0003800000 */
[----:B------:R0:W5:Y:S02]  /*3630*/  LDG.E.LTC128B R25, desc[UR50][R6.64+0xc4] ;  /* 0x0000c43206197981 */ /* 0x000164000c1e1920 */
.L_x_80:
[----:B------:R-:W-:Y:S05]  /*3640*/  BSYNC B1 ;  /* 0x0000000000017941 */ /* 0x000fea0003800000 */
.L_x_79:
[----:B-----5:R-:W-:Y:S01]  /*3650*/  FMUL R12, R25, R22 ;  /* 0x00000016190c7220 */ /* 0x020fe20000400000 */
[----:B------:R-:W-:Y:S01]  /*3660*/  ISETP.GT.AND P1, PT, R2, 0x8, P1 ;  /* 0x000000080200780c */ /* 0x000fe20000f24270 */
[----:B------:R-:W-:Y:S02]  /*3670*/  BSSY B1, `(.L_x_81) ;  /* 0x0000005000017945 */ /* 0x000fe40003800000 */
[----:B------:R-:W-:-:S05]  /*3680*/  FFMA R49, R49, R23, R12 ;  /* 0x0000001731317223 */ /* 0x000fca000000000c */
[----:B------:R0:W-:Y:S05]  /*3690*/  @P2 STG.E desc[UR50][R4.64+0xc4], R49 ;  /* 0x0000c43104002986 */ /* 0x0001ea000c101932 */
[----:B------:R-:W-:Y:S05]  /*36a0*/  @!P1 BRA `(.L_x_82) ;  /* 0x0000000000049947 */ /* 0x000fea0003800000 */
[----:B------:R0:W5:Y:S02]  /*36b0*/  LDG.E.LTC128B R25, desc[UR50][R8.64+0xc0] ;  /* 0x0000c03208197981 */ /* 0x000164000c1e1920 */
.L_x_82:
[----:B------:R-:W-:Y:S05]  /*36c0*/  BSYNC B1 ;  /* 0x0000000000017941 */ /* 0x000fea0003800000 */
.L_x_81:
        /* <DEDUP_REMOVED lines=8> */
.L_x_84:
[----:B------:R-:W-:Y:S05]  /*3750*/  BSYNC B1 ;  /* 0x0000000000017941 */ /* 0x000fea0003800000 */
.L_x_83:
        /* <DEDUP_REMOVED lines=8> */
.L_x_86:
[----:B------:R-:W-:Y:S05]  /*37e0*/  BSYNC B1 ;  /* 0x0000000000017941 */ /* 0x000fea0003800000 */
.L_x_85:
[----:B0----5:R-:W-:Y:S01]  /*37f0*/  FMUL R3, R25, R22 ;  /* 0x0000001619037220 */ /* 0x021fe20000400000 */
[----:B------:R-:W-:Y:S01]  /*3800*/  ISETP.GT.AND P0, PT, R2, RZ, P1 ;  /* 0x000000ff0200720c */ /* 0x000fe20000f04270 */
[----:B------:R-:W-:Y:S02]  /*3810*/  BSSY B1, `(.L_x_87) ;  /* 0x0000005000017945 */ /* 0x000fe40003800000 */
[----:B------:R-:W-:-:S05]  /*3820*/  FFMA R3, R52, R23, R3 ;  /* 0x0000001734037223 */ /* 0x000fca0000000003 */
[----:B------:R0:W-:Y:S05]  /*3830*/  @P3 STG.E desc[UR50][R4.64+0xe0], R3 ;  /* 0x0000e00304003986 */ /* 0x0001ea000c101932 */
[----:B------:R-:W-:Y:S05]  /*3840*/  @!P0 BRA `(.L_x_88) ;  /* 0x0000000000048947 */ /* 0x000fea0003800000 */
[----:B------:R0:W5:Y:S02]  /*3850*/  LDG.E.LTC128B R25, desc[UR50][R6.64+0xe4] ;  /* 0x0000e43206197981 */ /* 0x000164000c1e1920 */
.L_x_88:
[----:B------:R-:W-:Y:S05]  /*3860*/  BSYNC B1 ;  /* 0x0000000000017941 */ /* 0x000fea0003800000 */
.L_x_87:
[----:B-----5:R-:W-:Y:S01]  /*3870*/  FMUL R12, R25, R22 ;  /* 0x00000016190c7220 */ /* 0x020fe20000400000 */
[----:B------:R-:W-:Y:S01]  /*3880*/  ISETP.GT.AND P2, PT, R2, 0x8, P2 ;  /* 0x000000080200780c */ /* 0x000fe20001744270 */
[----:B------:R-:W-:Y:S02]  /*3890*/  BSSY B1, `(.L_x_89) ;  /* 0x0000005000017945 */ /* 0x000fe40003800000 */
[----:B------:R-:W-:-:S05]  /*38a0*/  FFMA R53, R53, R23, R12 ;  /* 0x0000001735357223 */ /* 0x000fca000000000c */
[----:B------:R0:W-:Y:S05]  /*38b0*/  @P0 STG.E desc[UR50][R4.64+0xe4], R53 ;  /* 0x0000e43504000986 */ /* 0x0001ea000c101932 */
[----:B------:R-:W-:Y:S05]  /*38c0*/  @!P2 BRA `(.L_x_90) ;  /* 0x000000000004a947 */ /* 0x000fea0003800000 */
[----:B------:R0:W5:Y:S02]  /*38d0*/  LDG.E.LTC128B R25, desc[UR50][R8.64+0xe0] ;  /* 0x0000e03208197981 */ /* 0x000164000c1e1920 */
.L_x_90:
[----:B------:R-:W-:Y:S05]  /*38e0*/  BSYNC B1 ;  /* 0x0000000000017941 */ /* 0x000fea0003800000 */
.L_x_89:
        /* <DEDUP_REMOVED lines=8> */
.L_x_92:
[----:B------:R-:W-:Y:S05]  /*3970*/  BSYNC B1 ;  /* 0x0000000000017941 */ /* 0x000fea0003800000 */
.L_x_91:
        /* <DEDUP_REMOVED lines=8> */
.L_x_94:
[----:B------:R-:W-:Y:S05]  /*3a00*/  BSYNC B1 ;  /* 0x0000000000017941 */ /* 0x000fea0003800000 */
.L_x_93:
[----:B0----5:R-:W-:Y:S01]  /*3a10*/  FMUL R3, R25, R22 ;  /* 0x0000001619037220 */ /* 0x021fe20000400000 */
[----:B------:R-:W-:Y:S01]  /*3a20*/  ISETP.GT.AND P1, PT, R2, RZ, P2 ;  /* 0x000000ff0200720c */ /* 0x000fe20001724270 */
[----:B------:R-:W-:Y:S02]  /*3a30*/  BSSY B1, `(.L_x_95) ;  /* 0x0000005000017945 */ /* 0x000fe40003800000 */
[----:B------:R-:W-:-:S05]  /*3a40*/  FFMA R3, R56, R23, R3 ;  /* 0x0000001738037223 */ /* 0x000fca0000000003 */
[----:B------:R0:W-:Y:S05]  /*3a50*/  @P3 STG.E desc[UR50][R4.64+0x100], R3 ;  /* 0x0001000304003986 */ /* 0x0001ea000c101932 */
[----:B------:R-:W-:Y:S05]  /*3a60*/  @!P1 BRA `(.L_x_96) ;  /* 0x0000000000049947 */ /* 0x000fea0003800000 */
[----:B------:R0:W5:Y:S02]  /*3a70*/  LDG.E.LTC128B R25, desc[UR50][R6.64+0x104] ;  /* 0x0001043206197981 */ /* 0x000164000c1e1920 */
.L_x_96:
[----:B------:R-:W-:Y:S05]  /*3a80*/  BSYNC B1 ;  /* 0x0000000000017941 */ /* 0x000fea0003800000 */
.L_x_95:
[----:B-----5:R-:W-:Y:S01]  /*3a90*/  FMUL R12, R25, R22 ;  /* 0x00000016190c7220 */ /* 0x020fe20000400000 */
[----:B------:R-:W-:Y:S01]  /*3aa0*/  ISETP.GT.AND P0, PT, R2, 0x8, P0 ;  /* 0x000000080200780c */ /* 0x000fe20000704270 */
[----:B------:R-:W-:Y:S02]  /*3ab0*/  BSSY B1, `(.L_x_97) ;  /* 0x0000005000017945 */ /* 0x000fe40003800000 */
[----:B------:R-:W-:-:S05]  /*3ac0*/  FFMA R57, R57, R23, R12 ;  /* 0x0000001739397223 */ /* 0x000fca000000000c */
[----:B------:R0:W-:Y:S05]  /*3ad0*/  @P1 STG.E desc[UR50][R4.64+0x104], R57 ;  /* 0x0001043904001986 */ /* 0x0001ea000c101932 */
[----:B------:R-:W-:Y:S05]  /*3ae0*/  @!P0 BRA `(.L_x_98) ;  /* 0x0000000000048947 */ /* 0x000fea0003800000 */
[----:B------:R0:W5:Y:S02]  /*3af0*/  LDG.E.LTC128B R25, desc[UR50][R8.64+0x100] ;  /* 0x0001003208197981 */ /* 0x000164000c1e1920 */
.L_x_98:
[----:B------:R-:W-:Y:S05]  /*3b00*/  BSYNC B1 ;  /* 0x0000000000017941 */ /* 0x000fea0003800000 */
.L_x_97:
        /* <DEDUP_REMOVED lines=8> */
.L_x_100:
[----:B------:R-:W-:Y:S05]  /*3b90*/  BSYNC B1 ;  /* 0x0000000000017941 */ /* 0x000fea0003800000 */
.L_x_99:
        /* <DEDUP_REMOVED lines=8> */
.L_x_102:
[----:B------:R-:W-:Y:S05]  /*3c20*/  BSYNC B1 ;  /* 0x0000000000017941 */ /* 0x000fea0003800000 */
.L_x_101:
[----:B0----5:R-:W-:Y:S01]  /*3c30*/  FMUL R3, R25, R22 ;  /* 0x0000001619037220 */ /* 0x021fe20000400000 */
[----:B------:R-:W-:Y:S01]  /*3c40*/  ISETP.GT.AND P2, PT, R2, RZ, P0 ;  /* 0x000000ff0200720c */ /* 0x000fe20000744270 */
[----:B------:R-:W-:Y:S02]  /*3c50*/  BSSY B1, `(.L_x_103) ;  /* 0x0000005000017945 */ /* 0x000fe40003800000 */
[----:B------:R-:W-:-:S05]  /*3c60*/  FFMA R3, R60, R23, R3 ;  /* 0x000000173c037223 */ /* 0x000fca0000000003 */
[----:B------:R0:W-:Y:S05]  /*3c70*/  @P3 STG.E desc[UR50][R4.64+0x120], R3 ;  /* 0x0001200304003986 */ /* 0x0001ea000c101932 */
[----:B------:R-:W-:Y:S05]  /*3c80*/  @!P2 BRA `(.L_x_104) ;  /* 0x000000000004a947 */ /* 0x000fea0003800000 */
[----:B------:R0:W5:Y:S02]  /*3c90*/  LDG.E.LTC128B R25, desc[UR50][R6.64+0x124] ;  /* 0x0001243206197981 */ /* 0x000164000c1e1920 */
.L_x_104:
[----:B------:R-:W-:Y:S05]  /*3ca0*/  BSYNC B1 ;  /* 0x0000000000017941 */ /* 0x000fea0003800000 */
.L_x_103:
[----:B-----5:R-:W-:Y:S01]  /*3cb0*/  FMUL R12, R25, R22 ;  /* 0x00000016190c7220 */ /* 0x020fe20000400000 */
[----:B------:R-:W-:Y:S01]  /*3cc0*/  ISETP.GT.AND P1, PT, R2, 0x8, P1 ;  /* 0x000000080200780c */ /* 0x000fe20000f24270 */
[----:B------:R-:W-:Y:S02]  /*3cd0*/  BSSY B1, `(.L_x_105) ;  /* 0x0000005000017945 */ /* 0x000fe40003800000 */
[----:B------:R-:W-:-:S05]  /*3ce0*/  FFMA R61, R61, R23, R12 ;  /* 0x000000173d3d7223 */ /* 0x000fca000000000c */
[----:B------:R0:W-:Y:S05]  /*3cf0*/  @P2 STG.E desc[UR50][R4.64+0x124], R61 ;  /* 0x0001243d04002986 */ /* 0x0001ea000c101932 */
[----:B------:R-:W-:Y:S05]  /*3d00*/  @!P1 BRA `(.L_x_106) ;  /* 0x0000000000049947 */ /* 0x000fea0003800000 */
[----:B------:R0:W5:Y:S02]  /*3d10*/  LDG.E.LTC128B R25, desc[UR50][R8.64+0x120] ;  /* 0x0001203208197981 */ /* 0x000164000c1e1920 */
.L_x_106:
[----:B------:R-:W-:Y:S05]  /*3d20*/  BSYNC B1 ;  /* 0x0000000000017941 */ /* 0x000fea0003800000 */
.L_x_105:
        /* <DEDUP_REMOVED lines=8> */
.L_x_108:
[----:B------:R-:W-:Y:S05]  /*3db0*/  BSYNC B1 ;  /* 0x0000000000017941 */ /* 0x000fea0003800000 */
.L_x_107:
        /* <DEDUP_REMOVED lines=8> */
.L_x_110:
[----:B------:R-:W-:Y:S05]  /*3e40*/  BSYNC B1 ;  /* 0x0000000000017941 */ /* 0x000fea0003800000 */
.L_x_109:
[----:B0----5:R-:W-:Y:S01]  /*3e50*/  FMUL R3, R25, R22 ;  /* 0x0000001619037220 */ /* 0x021fe20000400000 */
[----:B------:R-:W-:Y:S01]  /*3e60*/  ISETP.GT.AND P0, PT, R2, RZ, P1 ;  /* 0x000000ff0200720c */ /* 0x000fe20000f04270 */
[----:B------:R-:W-:Y:S02]  /*3e70*/  BSSY B1, `(.L_x_111) ;  /* 0x0000005000017945 */ /* 0x000fe40003800000 */
[----:B------:R-:W-:-:S05]  /*3e80*/  FFMA R3, R64, R23, R3 ;  /* 0x0000001740037223 */ /* 0x000fca0000000003 */
[----:B------:R0:W-:Y:S05]  /*3e90*/  @P3 STG.E desc[UR50][R4.64+0x140], R3 ;  /* 0x0001400304003986 */ /* 0x0001ea000c101932 */
[----:B------:R-:W-:Y:S05]  /*3ea0*/  @!P0 BRA `(.L_x_112) ;  /* 0x0000000000048947 */ /* 0x000fea0003800000 */
[----:B------:R0:W5:Y:S02]  /*3eb0*/  LDG.E.LTC128B R25, desc[UR50][R6.64+0x144] ;  /* 0x0001443206197981 */ /* 0x000164000c1e1920 */
.L_x_112:
[----:B------:R-:W-:Y:S05]  /*3ec0*/  BSYNC B1 ;  /* 0x0000000000017941 */ /* 0x000fea0003800000 */
.L_x_111:
[----:B-----5:R-:W-:Y:S01]  /*3ed0*/  FMUL R12, R25, R22 ;  /* 0x00000016190c7220 */ /* 0x020fe20000400000 */
[----:B------:R-:W-:Y:S01]  /*3ee0*/  ISETP.GT.AND P2, PT, R2, 0x8, P2 ;  /* 0x000000080200780c */ /* 0x000fe20001744270 */
[----:B------:R-:W-:Y:S02]  /*3ef0*/  BSSY B1, `(.L_x_113) ;  /* 0x0000005000017945 */ /* 0x000fe40003800000 */
[----:B------:R-:W-:-:S05]  /*3f00*/  FFMA R65, R65, R23, R12 ;  /* 0x0000001741417223 */ /* 0x000fca000000000c */
[----:B------:R0:W-:Y:S05]  /*3f10*/  @P0 STG.E desc[UR50][R4.64+0x144], R65 ;  /* 0x0001444104000986 */ /* 0x0001ea000c101932 */
[----:B------:R-:W-:Y:S05]  /*3f20*/  @!P2 BRA `(.L_x_114) ;  /* 0x000000000004a947 */ /* 0x000fea0003800000 */
[----:B------:R0:W5:Y:S02]  /*3f30*/  LDG.E.LTC128B R25, desc[UR50][R8.64+0x140] ;  /* 0x0001403208197981 */ /* 0x000164000c1e1920 */
.L_x_114:
[----:B------:R-:W-:Y:S05]  /*3f40*/  BSYNC B1 ;  /* 0x0000000000017941 */ /* 0x000fea0003800000 */
.L_x_113:
        /* <DEDUP_REMOVED lines=8> */
.L_x_116:
[----:B------:R-:W-:Y:S05]  /*3fd0*/  BSYNC B1 ;  /* 0x0000000000017941 */ /* 0x000fea0003800000 */
.L_x_115:
        /* <DEDUP_REMOVED lines=8> */
.L_x_118:
[----:B------:R-:W-:Y:S05]  /*4060*/  BSYNC B1 ;  /* 0x0000000000017941 */ /* 0x000fea0003800000 */
.L_x_117:
[----:B0----5:R-:W-:Y:S01]  /*4070*/  FMUL R3, R25, R22 ;  /* 0x0000001619037220 */ /* 0x021fe20000400000 */
[----:B------:R-:W-:Y:S01]  /*4080*/  ISETP.GT.AND P1, PT, R2, RZ, P2 ;  /* 0x000000ff0200720c */ /* 0x000fe20001724270 */
[----:B------:R-:W-:Y:S02]  /*4090*/  BSSY B1, `(.L_x_119) ;  /* 0x0000005000017945 */ /* 0x000fe40003800000 */
[----:B------:R-:W-:-:S05]  /*40a0*/  FFMA R3, R68, R23, R3 ;  /* 0x0000001744037223 */ /* 0x000fca0000000003 */
[----:B------:R0:W-:Y:S05]  /*40b0*/  @P3 STG.E desc[UR50][R4.64+0x160], R3 ;  /* 0x0001600304003986 */ /* 0x0001ea000c101932 */
[----:B------:R-:W-:Y:S05]  /*40c0*/  @!P1 BRA `(.L_x_120) ;  /* 0x0000000000049947 */ /* 0x000fea0003800000 */
[----:B------:R0:W5:Y:S02]  /*40d0*/  LDG.E.LTC128B R25, desc[UR50][R6.64+0x164] ;  /* 0x0001643206197981 */ /* 0x000164000c1e1920 */
.L_x_120:
[----:B------:R-:W-:Y:S05]  /*40e0*/  BSYNC B1 ;  /* 0x0000000000017941 */ /* 0x000fea0003800000 */
.L_x_119:
[----:B-----5:R-:W-:Y:S01]  /*40f0*/  FMUL R12, R25, R22 ;  /* 0x00000016190c7220 */ /* 0x020fe20000400000 */
[----:B------:R-:W-:Y:S01]  /*4100*/  ISETP.GT.AND P0, PT, R2, 0x8, P0 ;  /* 0x000000080200780c */ /* 0x000fe20000704270 */
[----:B------:R-:W-:Y:S02]  /*4110*/  BSSY B1, `(.L_x_121) ;  /* 0x0000005000017945 */ /* 0x000fe40003800000 */
[----:B------:R-:W-:-:S05]  /*4120*/  FFMA R69, R69, R23, R12 ;  /* 0x0000001745457223 */ /* 0x000fca000000000c */
[----:B------:R0:W-:Y:S05]  /*4130*/  @P1 STG.E desc[UR50][R4.64+0x164], R69 ;  /* 0x0001644504001986 */ /* 0x0001ea000c101932 */
[----:B------:R-:W-:Y:S05]  /*4140*/  @!P0 BRA `(.L_x_122) ;  /* 0x0000000000048947 */ /* 0x000fea0003800000 */
[----:B------:R0:W5:Y:S02]  /*4150*/  LDG.E.LTC128B R25, desc[UR50][R8.64+0x160] ;  /* 0x0001603208197981 */ /* 0x000164000c1e1920 */
.L_x_122:
[----:B------:R-:W-:Y:S05]  /*4160*/  BSYNC B1 ;  /* 0x0000000000017941 */ /* 0x000fea0003800000 */
.L_x_121:
        /* <DEDUP_REMOVED lines=8> */
.L_x_124:
[----:B------:R-:W-:Y:S05]  /*41f0*/  BSYNC B1 ;  /* 0x0000000000017941 */ /* 0x000fea0003800000 */
.L_x_123:
        /* <DEDUP_REMOVED lines=8> */
.L_x_126:
[----:B------:R-:W-:Y:S05]  /*4280*/  BSYNC B1 ;  /* 0x0000000000017941 */ /* 0x000fea0003800000 */
.L_x_125:
[----:B0----5:R-:W-:Y:S01]  /*4290*/  FMUL R3, R25, R22 ;  /* 0x0000001619037220 */ /* 0x021fe20000400000 */
[----:B------:R-:W-:Y:S01]  /*42a0*/  ISETP.GT.AND P2, PT, R2, RZ, P0 ;  /* 0x000000ff0200720c */ /* 0x000fe20000744270 */
[----:B------:R-:W-:Y:S02]  /*42b0*/  BSSY B1, `(.L_x_127) ;  /* 0x0000005000017945 */ /* 0x000fe40003800000 */
[----:B------:R-:W-:-:S05]  /*42c0*/  FFMA R3, R72, R23, R3 ;  /* 0x0000001748037223 */ /* 0x000fca0000000003 */
[----:B------:R0:W-:Y:S05]  /*42d0*/  @P3 STG.E desc[UR50][R4.64+0x180], R3 ;  /* 0x0001800304003986 */ /* 0x0001ea000c101932 */
[----:B------:R-:W-:Y:S05]  /*42e0*/  @!P2 BRA `(.L_x_128) ;  /* 0x000000000004a947 */ /* 0x000fea0003800000 */
[----:B------:R0:W5:Y:S02]  /*42f0*/  LDG.E.LTC128B R25, desc[UR50][R6.64+0x184] ;  /* 0x0001843206197981 */ /* 0x000164000c1e1920 */
.L_x_128:
[----:B------:R-:W-:Y:S05]  /*4300*/  BSYNC B1 ;  /* 0x0000000000017941 */ /* 0x000fea0003800000 */
.L_x_127:
[----:B-----5:R-:W-:Y:S01]  /*4310*/  FMUL R12, R25, R22 ;  /* 0x00000016190c7220 */ /* 0x020fe20000400000 */
[----:B------:R-:W-:Y:S01]  /*4320*/  ISETP.GT.AND P1, PT, R2, 0x8, P1 ;  /* 0x000000080200780c */ /* 0x000fe20000f24270 */
[----:B------:R-:W-:Y:S02]  /*4330*/  BSSY B1, `(.L_x_129) ;  /* 0x0000005000017945 */ /* 0x000fe40003800000 */
[----:B------:R-:W-:-:S05]  /*4340*/  FFMA R73, R73, R23, R12 ;  /* 0x0000001749497223 */ /* 0x000fca000000000c */
[----:B------:R0:W-:Y:S05]  /*4350*/  @P2 STG.E desc[UR50][R4.64+0x184], R73 ;  /* 0x0001844904002986 */ /* 0x0001ea000c101932 */
[----:B------:R-:W-:Y:S05]  /*4360*/  @!P1 BRA `(.L_x_130) ;  /* 0x0000000000049947 */ /* 0x000fea0003800000 */
[----:B------:R0:W5:Y:S02]  /*4370*/  LDG.E.LTC128B R25, desc[UR50][R8.64+0x180] ;  /* 0x0001803208197981 */ /* 0x000164000c1e1920 */
.L_x_130:
[----:B------:R-:W-:Y:S05]  /*4380*/  BSYNC B1 ;  /* 0x0000000000017941 */ /* 0x000fea0003800000 */
.L_x_129:
        /* <DEDUP_REMOVED lines=8> */
.L_x_132:
[----:B------:R-:W-:Y:S05]  /*4410*/  BSYNC B1 ;  /* 0x0000000000017941 */ /* 0x000fea0003800000 */
.L_x_131:
        /* <DEDUP_REMOVED lines=8> */
.L_x_134:
[----:B------:R-:W-:Y:S05]  /*44a0*/  BSYNC B1 ;  /* 0x0000000000017941 */ /* 0x000fea0003800000 */
.L_x_133:
[----:B0----5:R-:W-:Y:S01]  /*44b0*/  FMUL R3, R25, R22 ;  /* 0x0000001619037220 */ /* 0x021fe20000400000 */
[----:B------:R-:W-:Y:S01]  /*44c0*/  ISETP.GT.AND P0, PT, R2, RZ, P1 ;  /* 0x000000ff0200720c */ /* 0x000fe20000f04270 */
[----:B------:R-:W-:Y:S02]  /*44d0*/  BSSY B1, `(.L_x_135) ;  /* 0x0000005000017945 */ /* 0x000fe40003800000 */
[----:B------:R-:W-:-:S05]  /*44e0*/  FFMA R3, R76, R23, R3 ;  /* 0x000000174c037223 */ /* 0x000fca0000000003 */
[----:B------:R0:W-:Y:S05]  /*44f0*/  @P3 STG.E desc[UR50][R4.64+0x1a0], R3 ;  /* 0x0001a00304003986 */ /* 0x0001ea000c101932 */
[----:B------:R-:W-:Y:S05]  /*4500*/  @!P0 BRA `(.L_x_136) ;  /* 0x0000000000048947 */ /* 0x000fea0003800000 */
[----:B------:R0:W5:Y:S02]  /*4510*/  LDG.E.LTC128B R25, desc[UR50][R6.64+0x1a4] ;  /* 0x0001a43206197981 */ /* 0x000164000c1e1920 */
.L_x_136:
[----:B------:R-:W-:Y:S05]  /*4520*/  BSYNC B1 ;  /* 0x0000000000017941 */ /* 0x000fea0003800000 */
.L_x_135:
[----:B-----5:R-:W-:Y:S01]  /*4530*/  FMUL R12, R25, R22 ;  /* 0x00000016190c7220 */ /* 0x020fe20000400000 */
[----:B------:R-:W-:Y:S01]  /*4540*/  ISETP.GT.AND P2, PT, R2, 0x8, P2 ;  /* 0x000000080200780c */ /* 0x000fe20001744270 */
[----:B------:R-:W-:Y:S02]  /*4550*/  BSSY B1, `(.L_x_137) ;  /* 0x0000005000017945 */ /* 0x000fe40003800000 */
[----:B------:R-:W-:-:S05]  /*4560*/  FFMA R77, R77, R23, R12 ;  /* 0x000000174d4d7223 */ /* 0x000fca000000000c */
[----:B------:R0:W-:Y:S05]  /*4570*/  @P0 STG.E desc[UR50][R4.64+0x1a4], R77 ;  /* 0x0001a44d04000986 */ /* 0x0001ea000c101932 */
[----:B------:R-:W-:Y:S05]  /*4580*/  @!P2 BRA `(.L_x_138) ;  /* 0x000000000004a947 */ /* 0x000fea0003800000 */
[----:B------:R0:W5:Y:S02]  /*4590*/  LDG.E.LTC128B R25, desc[UR50][R8.64+0x1a0] ;  /* 0x0001a03208197981 */ /* 0x000164000c1e1920 */
.L_x_138:
[----:B------:R-:W-:Y:S05]  /*45a0*/  BSYNC B1 ;  /* 0x0000000000017941 */ /* 0x000fea0003800000 */
.L_x_137:
        /* <DEDUP_REMOVED lines=8> */
.L_x_140:
[----:B------:R-:W-:Y:S05]  /*4630*/  BSYNC B1 ;  /* 0x0000000000017941 */ /* 0x000fea0003800000 */
.L_x_139:
        /* <DEDUP_REMOVED lines=8> */
.L_x_142:
[----:B------:R-:W-:Y:S05]  /*46c0*/  BSYNC B1 ;  /* 0x0000000000017941 */ /* 0x000fea0003800000 */
.L_x_141:
[----:B0----5:R-:W-:Y:S01]  /*46d0*/  FMUL R3, R25, R22 ;  /* 0x0000001619037220 */ /* 0x021fe20000400000 */
[----:B------:R-:W-:Y:S01]  /*46e0*/  ISETP.GT.AND P1, PT, R2, RZ, P2 ;  /* 0x000000ff0200720c */ /* 0x000fe20001724270 */
[----:B------:R-:W-:Y:S02]  /*46f0*/  BSSY B1, `(.L_x_143) ;  /* 0x0000005000017945 */ /* 0x000fe40003800000 */
[----:B------:R-:W-:-:S05]  /*4700*/  FFMA R3, R80, R23, R3 ;  /* 0x0000001750037223 */ /* 0x000fca0000000003 */
[----:B------:R0:W-:Y:S05]  /*4710*/  @P3 STG.E desc[UR50][R4.64+0x1c0], R3 ;  /* 0x0001c00304003986 */ /* 0x0001ea000c101932 */
[----:B------:R-:W-:Y:S05]  /*4720*/  @!P1 BRA `(.L_x_144) ;  /* 0x0000000000049947 */ /* 0x000fea0003800000 */
[----:B------:R0:W5:Y:S02]  /*4730*/  LDG.E.LTC128B R25, desc[UR50][R6.64+0x1c4] ;  /* 0x0001c43206197981 */ /* 0x000164000c1e1920 */
.L_x_144:
[----:B------:R-:W-:Y:S05]  /*4740*/  BSYNC B1 ;  /* 0x0000000000017941 */ /* 0x000fea0003800000 */
.L_x_143:
[----:B-----5:R-:W-:Y:S01]  /*4750*/  FMUL R12, R25, R22 ;  /* 0x00000016190c7220 */ /* 0x020fe20000400000 */
[----:B------:R-:W-:Y:S01]  /*4760*/  ISETP.GT.AND P0, PT, R2, 0x8, P0 ;  /* 0x000000080200780c */ /* 0x000fe20000704270 */
[----:B------:R-:W-:Y:S02]  /*4770*/  BSSY B1, `(.L_x_145) ;  /* 0x0000005000017945 */ /* 0x000fe40003800000 */
[----:B------:R-:W-:-:S05]  /*4780*/  FFMA R81, R81, R23, R12 ;  /* 0x0000001751517223 */ /* 0x000fca000000000c */
[----:B------:R0:W-:Y:S05]  /*4790*/  @P1 STG.E desc[UR50][R4.64+0x1c4], R81 ;  /* 0x0001c45104001986 */ /* 0x0001ea000c101932 */
[----:B------:R-:W-:Y:S05]  /*47a0*/  @!P0 BRA `(.L_x_146) ;  /* 0x0000000000048947 */ /* 0x000fea0003800000 */
[----:B------:R0:W5:Y:S02]  /*47b0*/  LDG.E.LTC128B R25, desc[UR50][R8.64+0x1c0] ;  /* 0x0001c03208197981 */ /* 0x000164000c1e1920 */
.L_x_146:
[----:B------:R-:W-:Y:S05]  /*47c0*/  BSYNC B1 ;  /* 0x0000000000017941 */ /* 0x000fea0003800000 */
.L_x_145:
        /* <DEDUP_REMOVED lines=8> */
.L_x_148:
[----:B------:R-:W-:Y:S05]  /*4850*/  BSYNC B1 ;  /* 0x0000000000017941 */ /* 0x000fea0003800000 */
.L_x_147:
        /* <DEDUP_REMOVED lines=8> */
.L_x_150:
[----:B------:R-:W-:Y:S05]  /*48e0*/  BSYNC B1 ;  /* 0x0000000000017941 */ /* 0x000fea0003800000 */
.L_x_149:
[----:B0----5:R-:W-:Y:S01]  /*48f0*/  FMUL R3, R25, R22 ;  /* 0x0000001619037220 */ /* 0x021fe20000400000 */
[----:B------:R-:W-:Y:S01]  /*4900*/  ISETP.GT.AND P2, PT, R2, RZ, P0 ;  /* 0x000000ff0200720c */ /* 0x000fe20000744270 */
[----:B------:R-:W-:Y:S02]  /*4910*/  BSSY B1, `(.L_x_151) ;  /* 0x0000005000017945 */ /* 0x000fe40003800000 */
[----:B------:R-:W-:-:S05]  /*4920*/  FFMA R3, R84, R23, R3 ;  /* 0x0000001754037223 */ /* 0x000fca0000000003 */
[----:B------:R0:W-:Y:S05]  /*4930*/  @P3 STG.E desc[UR50][R4.64+0x1e0], R3 ;  /* 0x0001e00304003986 */ /* 0x0001ea000c101932 */
[----:B------:R-:W-:Y:S05]  /*4940*/  @!P2 BRA `(.L_x_152) ;  /* 0x000000000004a947 */ /* 0x000fea0003800000 */
[----:B------:R0:W5:Y:S02]  /*4950*/  LDG.E.LTC128B R25, desc[UR50][R6.64+0x1e4] ;  /* 0x0001e43206197981 */ /* 0x000164000c1e1920 */
.L_x_152:
[----:B------:R-:W-:Y:S05]  /*4960*/  BSYNC B1 ;  /* 0x0000000000017941 */ /* 0x000fea0003800000 */
.L_x_151:
[----:B-----5:R-:W-:Y:S01]  /*4970*/  FMUL R12, R25, R22 ;  /* 0x00000016190c7220 */ /* 0x020fe20000400000 */
[----:B------:R-:W-:Y:S01]  /*4980*/  ISETP.GT.AND P1, PT, R2, 0x8, P1 ;  /* 0x000000080200780c */ /* 0x000fe20000f24270 */
[----:B------:R-:W-:Y:S02]  /*4990*/  BSSY B1, `(.L_x_153) ;  /* 0x0000005000017945 */ /* 0x000fe40003800000 */
[----:B------:R-:W-:-:S05]  /*49a0*/  FFMA R85, R85, R23, R12 ;  /* 0x0000001755557223 */ /* 0x000fca000000000c */
[----:B------:R0:W-:Y:S05]  /*49b0*/  @P2 STG.E desc[UR50][R4.64+0x1e4], R85 ;  /* 0x0001e45504002986 */ /* 0x0001ea000c101932 */
[----:B------:R-:W-:Y:S05]  /*49c0*/  @!P1 BRA `(.L_x_154) ;  /* 0x0000000000049947 */ /* 0x000fea0003800000 */
[----:B------:R0:W5:Y:S02]  /*49d0*/  LDG.E.LTC128B R25, desc[UR50][R8.64+0x1e0] ;  /* 0x0001e03208197981 */ /* 0x000164000c1e1920 */
.L_x_154:
[----:B------:R-:W-:Y:S05]  /*49e0*/  BSYNC B1 ;  /* 0x0000000000017941 */ /* 0x000fea0003800000 */
.L_x_153:
        /* <DEDUP_REMOVED lines=8> */
.L_x_156:
[----:B------:R-:W-:Y:S05]  /*4a70*/  BSYNC B1 ;  /* 0x0000000000017941 */ /* 0x000fea0003800000 */
.L_x_155:
        /* <DEDUP_REMOVED lines=8> */
.L_x_158:
[----:B------:R-:W-:Y:S05]  /*4b00*/  BSYNC B1 ;  /* 0x0000000000017941 */ /* 0x000fea0003800000 */
.L_x_157:
[----:B0----5:R-:W-:Y:S01]  /*4b10*/  FMUL R3, R25, R22 ;  /* 0x0000001619037220 */ /* 0x021fe20000400000 */
[----:B------:R-:W-:Y:S01]  /*4b20*/  ISETP.GT.AND P0, PT, R2, RZ, P1 ;  /* 0x000000ff0200720c */ /* 0x000fe20000f04270 */
[----:B------:R-:W-:Y:S02]  /*4b30*/  BSSY B1, `(.L_x_159) ;  /* 0x0000005000017945 */ /* 0x000fe40003800000 */
[----:B------:R-:W-:-:S05]  /*4b40*/  FFMA R3, R88, R23, R3 ;  /* 0x0000001758037223 */ /* 0x000fca0000000003 */
[----:B------:R0:W-:Y:S05]  /*4b50*/  @P3 STG.E desc[UR50][R4.64+0x200], R3 ;  /* 0x0002000304003986 */ /* 0x0001ea000c101932 */
[----:B------:R-:W-:Y:S05]  /*4b60*/  @!P0 BRA `(.L_x_160) ;  /* 0x0000000000048947 */ /* 0x000fea0003800000 */
[----:B------:R0:W5:Y:S02]  /*4b70*/  LDG.E.LTC128B R25, desc[UR50][R6.64+0x204] ;  /* 0x0002043206197981 */ /* 0x000164000c1e1920 */
.L_x_160:
[----:B------:R-:W-:Y:S05]  /*4b80*/  BSYNC B1 ;  /* 0x0000000000017941 */ /* 0x000fea0003800000 */
.L_x_159:
[----:B-----5:R-:W-:Y:S01]  /*4b90*/  FMUL R12, R25, R22 ;  /* 0x00000016190c7220 */ /* 0x020fe20000400000 */
[----:B------:R-:W-:Y:S01]  /*4ba0*/  ISETP.GT.AND P2, PT, R2, 0x8, P2 ;  /* 0x000000080200780c */ /* 0x000fe20001744270 */
[----:B------:R-:W-:Y:S02]  /*4bb0*/  BSSY B1, `(.L_x_161) ;  /* 0x0000005000017945 */ /* 0x000fe40003800000 */
[----:B------:R-:W-:-:S05]  /*4bc0*/  FFMA R89, R89, R23, R12 ;  /* 0x0000001759597223 */ /* 0x000fca000000000c */
[----:B------:R0:W-:Y:S05]  /*4bd0*/  @P0 STG.E desc[UR50][R4.64+0x204], R89 ;  /* 0x0002045904000986 */ /* 0x0001ea000c101932 */
[----:B------:R-:W-:Y:S05]  /*4be0*/  @!P2 BRA `(.L_x_162) ;  /* 0x000000000004a947 */ /* 0x000fea0003800000 */
[----:B------:R0:W5:Y:S02]  /*4bf0*/  LDG.E.LTC128B R25, desc[UR50][R8.64+0x200] ;  /* 0x0002003208197981 */ /* 0x000164000c1e1920 */
.L_x_162:
[----:B------:R-:W-:Y:S05]  /*4c00*/  BSYNC B1 ;  /* 0x0000000000017941 */ /* 0x000fea0003800000 */
.L_x_161:
        /* <DEDUP_REMOVED lines=8> */
.L_x_164:
[----:B------:R-:W-:Y:S05]  /*4c90*/  BSYNC B1 ;  /* 0x0000000000017941 */ /* 0x000fea0003800000 */
.L_x_163:
        /* <DEDUP_REMOVED lines=8> */
.L_x_166:
[----:B------:R-:W-:Y:S05]  /*4d20*/  BSYNC B1 ;  /* 0x0000000000017941 */ /* 0x000fea0003800000 */
.L_x_165:
[----:B0----5:R-:W-:Y:S01]  /*4d30*/  FMUL R3, R25, R22 ;  /* 0x0000001619037220 */ /* 0x021fe20000400000 */
[----:B------:R-:W-:Y:S01]  /*4d40*/  ISETP.GT.AND P1, PT, R2, RZ, P2 ;  /* 0x000000ff0200720c */ /* 0x000fe20001724270 */
[----:B------:R-:W-:Y:S02]  /*4d50*/  BSSY B1, `(.L_x_167) ;  /* 0x0000005000017945 */ /* 0x000fe40003800000 */
[----:B------:R-:W-:-:S05]  /*4d60*/  FFMA R3, R92, R23, R3 ;  /* 0x000000175c037223 */ /* 0x000fca0000000003 */
[----:B------:R0:W-:Y:S05]  /*4d70*/  @P3 STG.E desc[UR50][R4.64+0x220], R3 ;  /* 0x0002200304003986 */ /* 0x0001ea000c101932 */
[----:B------:R-:W-:Y:S05]  /*4d80*/  @!P1 BRA `(.L_x_168) ;  /* 0x0000000000049947 */ /* 0x000fea0003800000 */
[----:B------:R0:W5:Y:S02]  /*4d90*/  LDG.E.LTC128B R25, desc[UR50][R6.64+0x224] ;  /* 0x0002243206197981 */ /* 0x000164000c1e1920 */
.L_x_168:
[----:B------:R-:W-:Y:S05]  /*4da0*/  BSYNC B1 ;  /* 0x0000000000017941 */ /* 0x000fea0003800000 */
.L_x_167:
[----:B-----5:R-:W-:Y:S01]  /*4db0*/  FMUL R12, R25, R22 ;  /* 0x00000016190c7220 */ /* 0x020fe20000400000 */
[----:B------:R-:W-:Y:S01]  /*4dc0*/  ISETP.GT.AND P0, PT, R2, 0x8, P0 ;  /* 0x000000080200780c */ /* 0x000fe20000704270 */
[----:B------:R-:W-:Y:S02]  /*4dd0*/  BSSY B1, `(.L_x_169) ;  /* 0x0000005000017945 */ /* 0x000fe40003800000 */
[----:B------:R-:W-:-:S05]  /*4de0*/  FFMA R93, R93, R23, R12 ;  /* 0x000000175d5d7223 */ /* 0x000fca000000000c */
[----:B------:R0:W-:Y:S05]  /*4df0*/  @P1 STG.E desc[UR50][R4.64+0x224], R93 ;  /* 0x0002245d04001986 */ /* 0x0001ea000c101932 */
[----:B------:R-:W-:Y:S05]  /*4e00*/  @!P0 BRA `(.L_x_170) ;  /* 0x0000000000048947 */ /* 0x000fea0003800000 */
[----:B------:R0:W5:Y:S02]  /*4e10*/  LDG.E.LTC128B R25, desc[UR50][R8.64+0x220] ;  /* 0x0002203208197981 */ /* 0x000164000c1e1920 */
.L_x_170:
[----:B------:R-:W-:Y:S05]  /*4e20*/  BSYNC B1 ;  /* 0x0000000000017941 */ /* 0x000fea0003800000 */
.L_x_169:
        /* <DEDUP_REMOVED lines=8> */
.L_x_172:
[----:B------:R-:W-:Y:S05]  /*4eb0*/  BSYNC B1 ;  /* 0x0000000000017941 */ /* 0x000fea0003800000 */
.L_x_171:
        /* <DEDUP_REMOVED lines=8> */
.L_x_174:
[----:B------:R-:W-:Y:S05]  /*4f40*/  BSYNC B1 ;  /* 0x0000000000017941 */ /* 0x000fea0003800000 */
.L_x_173:
[----:B0----5:R-:W-:Y:S01]  /*4f50*/  FMUL R3, R25, R22 ;  /* 0x0000001619037220 */ /* 0x021fe20000400000 */
[----:B------:R-:W-:Y:S01]  /*4f60*/  ISETP.GT.AND P2, PT, R2, RZ, P0 ;  /* 0x000000ff0200720c */ /* 0x000fe20000744270 */
[----:B------:R-:W-:Y:S02]  /*4f70*/  BSSY B1, `(.L_x_175) ;  /* 0x0000005000017945 */ /* 0x000fe40003800000 */
[----:B------:R-:W-:-:S05]  /*4f80*/  FFMA R3, R96, R23, R3 ;  /* 0x0000001760037223 */ /* 0x000fca0000000003 */
[----:B------:R0:W-:Y:S05]  /*4f90*/  @P3 STG.E desc[UR50][R4.64+0x240], R3 ;  /* 0x0002400304003986 */ /* 0x0001ea000c101932 */
[----:B------:R-:W-:Y:S05]  /*4fa0*/  @!P2 BRA `(.L_x_176) ;  /* 0x000000000004a947 */ /* 0x000fea0003800000 */
[----:B------:R0:W5:Y:S02]  /*4fb0*/  LDG.E.LTC128B R25, desc[UR50][R6.64+0x244] ;  /* 0x0002443206197981 */ /* 0x000164000c1e1920 */
.L_x_176:
[----:B------:R-:W-:Y:S05]  /*4fc0*/  BSYNC B1 ;  /* 0x0000000000017941 */ /* 0x000fea0003800000 */
.L_x_175:
[----:B-----5:R-:W-:Y:S01]  /*4fd0*/  FMUL R12, R25, R22 ;  /* 0x00000016190c7220 */ /* 0x020fe20000400000 */
[----:B------:R-:W-:Y:S01]  /*4fe0*/  ISETP.GT.AND P1, PT, R2, 0x8, P1 ;  /* 0x000000080200780c */ /* 0x000fe20000f24270 */
[----:B------:R-:W-:Y:S02]  /*4ff0*/  BSSY B1, `(.L_x_177) ;  /* 0x0000005000017945 */ /* 0x000fe40003800000 */
[----:B------:R-:W-:-:S05]  /*5000*/  FFMA R97, R97, R23, R12 ;  /* 0x0000001761617223 */ /* 0x000fca000000000c */
[----:B------:R0:W-:Y:S05]  /*5010*/  @P2 STG.E desc[UR50][R4.64+0x244], R97 ;  /* 0x0002446104002986 */ /* 0x0001ea000c101932 */
[----:B------:R-:W-:Y:S05]  /*5020*/  @!P1 BRA `(.L_x_178) ;  /* 0x0000000000049947 */ /* 0x000fea0003800000 */
[----:B------:R0:W5:Y:S02]  /*5030*/  LDG.E.LTC128B R25, desc[UR50][R8.64+0x240] ;  /* 0x0002403208197981 */ /* 0x000164000c1e1920 */
.L_x_178:
[----:B------:R-:W-:Y:S05]  /*5040*/  BSYNC B1 ;  /* 0x0000000000017941 */ /* 0x000fea0003800000 */
.L_x_177:
        /* <DEDUP_REMOVED lines=8> */
.L_x_180:
[----:B------:R-:W-:Y:S05]  /*50d0*/  BSYNC B1 ;  /* 0x0000000000017941 */ /* 0x000fea0003800000 */
.L_x_179:
        /* <DEDUP_REMOVED lines=8> */
.L_x_182:
[----:B------:R-:W-:Y:S05]  /*5160*/  BSYNC B1 ;  /* 0x0000000000017941 */ /* 0x000fea0003800000 */
.L_x_181:
[----:B0----5:R-:W-:Y:S01]  /*5170*/  FMUL R3, R25, R22 ;  /* 0x0000001619037220 */ /* 0x021fe20000400000 */
[----:B------:R-:W-:Y:S01]  /*5180*/  ISETP.GT.AND P0, PT, R2, RZ, P1 ;  /* 0x000000ff0200720c */ /* 0x000fe20000f04270 */
[----:B------:R-:W-:Y:S02]  /*5190*/  BSSY B1, `(.L_x_183) ;  /* 0x0000005000017945 */ /* 0x000fe40003800000 */
[----:B------:R-:W-:-:S05]  /*51a0*/  FFMA R3, R100, R23, R3 ;  /* 0x0000001764037223 */ /* 0x000fca0000000003 */
[----:B------:R0:W-:Y:S05]  /*51b0*/  @P3 STG.E desc[UR50][R4.64+0x260], R3 ;  /* 0x0002600304003986 */ /* 0x0001ea000c101932 */
[----:B------:R-:W-:Y:S05]  /*51c0*/  @!P0 BRA `(.L_x_184) ;  /* 0x0000000000048947 */ /* 0x000fea0003800000 */
[----:B------:R0:W5:Y:S02]  /*51d0*/  LDG.E.LTC128B R25, desc[UR50][R6.64+0x264] ;  /* 0x0002643206197981 */ /* 0x000164000c1e1920 */
.L_x_184:
[----:B------:R-:W-:Y:S05]  /*51e0*/  BSYNC B1 ;  /* 0x0000000000017941 */ /* 0x000fea0003800000 */
.L_x_183:
[----:B-----5:R-:W-:Y:S01]  /*51f0*/  FMUL R12, R25, R22 ;  /* 0x00000016190c7220 */ /* 0x020fe20000400000 */
[----:B------:R-:W-:Y:S01]  /*5200*/  ISETP.GT.AND P2, PT, R2, 0x8, P2 ;  /* 0x000000080200780c */ /* 0x000fe20001744270 */
[----:B------:R-:W-:Y:S02]  /*5210*/  BSSY B1, `(.L_x_185) ;  /* 0x0000005000017945 */ /* 0x000fe40003800000 */
[----:B------:R-:W-:-:S05]  /*5220*/  FFMA R101, R101, R23, R12 ;  /* 0x0000001765657223 */ /* 0x000fca000000000c */
[----:B------:R0:W-:Y:S05]  /*5230*/  @P0 STG.E desc[UR50][R4.64+0x264], R101 ;  /* 0x0002646504000986 */ /* 0x0001ea000c101932 */
[----:B------:R-:W-:Y:S05]  /*5240*/  @!P2 BRA `(.L_x_186) ;  /* 0x000000000004a947 */ /* 0x000fea0003800000 */
[----:B------:R0:W5:Y:S02]  /*5250*/  LDG.E.LTC128B R25, desc[UR50][R8.64+0x260] ;  /* 0x0002603208197981 */ /* 0x000164000c1e1920 */
.L_x_186:
[----:B------:R-:W-:Y:S05]  /*5260*/  BSYNC B1 ;  /* 0x0000000000017941 */ /* 0x000fea0003800000 */
.L_x_185:
        /* <DEDUP_REMOVED lines=8> */
.L_x_188:
[----:B------:R-:W-:Y:S05]  /*52f0*/  BSYNC B1 ;  /* 0x0000000000017941 */ /* 0x000fea0003800000 */
.L_x_187:
        /* <DEDUP_REMOVED lines=8> */
.L_x_190:
[----:B------:R-:W-:Y:S05]  /*5380*/  BSYNC B1 ;  /* 0x0000000000017941 */ /* 0x000fea0003800000 */
.L_x_189:
[----:B0----5:R-:W-:Y:S01]  /*5390*/  FMUL R3, R25, R22 ;  /* 0x0000001619037220 */ /* 0x021fe20000400000 */
[----:B------:R-:W-:Y:S01]  /*53a0*/  ISETP.GT.AND P1, PT, R2, RZ, P2 ;  /* 0x000000ff0200720c */ /* 0x000fe20001724270 */
[----:B------:R-:W-:Y:S02]  /*53b0*/  BSSY B1, `(.L_x_191) ;  /* 0x0000005000017945 */ /* 0x000fe40003800000 */
[----:B------:R-:W-:-:S05]  /*53c0*/  FFMA R3, R104, R23, R3 ;  /* 0x0000001768037223 */ /* 0x000fca0000000003 */
[----:B------:R0:W-:Y:S05]  /*53d0*/  @P3 STG.E desc[UR50][R4.64+0x280], R3 ;  /* 0x0002800304003986 */ /* 0x0001ea000c101932 */
[----:B------:R-:W-:Y:S05]  /*53e0*/  @!P1 BRA `(.L_x_192) ;  /* 0x0000000000049947 */ /* 0x000fea0003800000 */
[----:B------:R0:W5:Y:S02]  /*53f0*/  LDG.E.LTC128B R25, desc[UR50][R6.64+0x284] ;  /* 0x0002843206197981 */ /* 0x000164000c1e1920 */
.L_x_192:
[----:B------:R-:W-:Y:S05]  /*5400*/  BSYNC B1 ;  /* 0x0000000000017941 */ /* 0x000fea0003800000 */
.L_x_191:
[----:B-----5:R-:W-:Y:S01]  /*5410*/  FMUL R12, R25, R22 ;  /* 0x00000016190c7220 */ /* 0x020fe20000400000 */
[----:B------:R-:W-:Y:S01]  /*5420*/  ISETP.GT.AND P0, PT, R2, 0x8, P0 ;  /* 0x000000080200780c */ /* 0x000fe20000704270 */
[----:B------:R-:W-:Y:S02]  /*5430*/  BSSY B1, `(.L_x_193) ;  /* 0x0000005000017945 */ /* 0x000fe40003800000 */
[----:B------:R-:W-:-:S05]  /*5440*/  FFMA R105, R105, R23, R12 ;  /* 0x0000001769697223 */ /* 0x000fca000000000c */
[----:B------:R0:W-:Y:S05]  /*5450*/  @P1 STG.E desc[UR50][R4.64+0x284], R105 ;  /* 0x0002846904001986 */ /* 0x0001ea000c101932 */
[----:B------:R-:W-:Y:S05]  /*5460*/  @!P0 BRA `(.L_x_194) ;  /* 0x0000000000048947 */ /* 0x000fea0003800000 */
[----:B------:R0:W5:Y:S02]  /*5470*/  LDG.E.LTC128B R25, desc[UR50][R8.64+0x280] ;  /* 0x0002803208197981 */ /* 0x000164000c1e1920 */
.L_x_194:
[----:B------:R-:W-:Y:S05]  /*5480*/  BSYNC B1 ;  /* 0x0000000000017941 */ /* 0x000fea0003800000 */
.L_x_193:
        /* <DEDUP_REMOVED lines=8> */
.L_x_196:
[----:B------:R-:W-:Y:S05]  /*5510*/  BSYNC B1 ;  /* 0x0000000000017941 */ /* 0x000fea0003800000 */
.L_x_195:
        /* <DEDUP_REMOVED lines=8> */
.L_x_198:
[----:B------:R-:W-:Y:S05]  /*55a0*/  BSYNC B1 ;  /* 0x0000000000017941 */ /* 0x000fea0003800000 */
.L_x_197:
[----:B0----5:R-:W-:Y:S01]  /*55b0*/  FMUL R3, R25, R22 ;  /* 0x0000001619037220 */ /* 0x021fe20000400000 */
[----:B------:R-:W-:Y:S01]  /*55c0*/  ISETP.GT.AND P2, PT, R2, RZ, P0 ;  /* 0x000000ff0200720c */ /* 0x000fe20000744270 */
[----:B------:R-:W-:Y:S02]  /*55d0*/  BSSY B1, `(.L_x_199) ;  /* 0x0000005000017945 */ /* 0x000fe40003800000 */
[----:B------:R-:W-:-:S05]  /*55e0*/  FFMA R3, R108, R23, R3 ;  /* 0x000000176c037223 */ /* 0x000fca0000000003 */
[----:B------:R0:W-:Y:S05]  /*55f0*/  @P3 STG.E desc[UR50][R4.64+0x2a0], R3 ;  /* 0x0002a00304003986 */ /* 0x0001ea000c101932 */
[----:B------:R-:W-:Y:S05]  /*5600*/  @!P2 BRA `(.L_x_200) ;  /* 0x000000000004a947 */ /* 0x000fea0003800000 */
[----:B------:R0:W5:Y:S02]  /*5610*/  LDG.E.LTC128B R25, desc[UR50][R6.64+0x2a4] ;  /* 0x0002a43206197981 */ /* 0x000164000c1e1920 */
.L_x_200:
[----:B------:R-:W-:Y:S05]  /*5620*/  BSYNC B1 ;  /* 0x0000000000017941 */ /* 0x000fea0003800000 */
.L_x_199:
[----:B-----5:R-:W-:Y:S01]  /*5630*/  FMUL R12, R25, R22 ;  /* 0x00000016190c7220 */ /* 0x020fe20000400000 */
[----:B------:R-:W-:Y:S01]  /*5640*/  ISETP.GT.AND P1, PT, R2, 0x8, P1 ;  /* 0x000000080200780c */ /* 0x000fe20000f24270 */
[----:B------:R-:W-:Y:S02]  /*5650*/  BSSY B1, `(.L_x_201) ;  /* 0x0000005000017945 */ /* 0x000fe40003800000 */
[----:B------:R-:W-:-:S05]  /*5660*/  FFMA R109, R109, R23, R12 ;  /* 0x000000176d6d7223 */ /* 0x000fca000000000c */
[----:B------:R0:W-:Y:S05]  /*5670*/  @P2 STG.E desc[UR50][R4.64+0x2a4], R109 ;  /* 0x0002a46d04002986 */ /* 0x0001ea000c101932 */
[----:B------:R-:W-:Y:S05]  /*5680*/  @!P1 BRA `(.L_x_202) ;  /* 0x0000000000049947 */ /* 0x000fea0003800000 */
[----:B------:R0:W5:Y:S02]  /*5690*/  LDG.E.LTC128B R25, desc[UR50][R8.64+0x2a0] ;  /* 0x0002a03208197981 */ /* 0x000164000c1e1920 */
.L_x_202:
[----:B------:R-:W-:Y:S05]  /*56a0*/  BSYNC B1 ;  /* 0x0000000000017941 */ /* 0x000fea0003800000 */
.L_x_201:
        /* <DEDUP_REMOVED lines=8> */
.L_x_204:
[----:B------:R-:W-:Y:S05]  /*5730*/  BSYNC B1 ;  /* 0x0000000000017941 */ /* 0x000fea0003800000 */
.L_x_203:
        /* <DEDUP_REMOVED lines=8> */
.L_x_206:
[----:B------:R-:W-:Y:S05]  /*57c0*/  BSYNC B1 ;  /* 0x0000000000017941 */ /* 0x000fea0003800000 */
.L_x_205:
[----:B0----5:R-:W-:Y:S01]  /*57d0*/  FMUL R3, R25, R22 ;  /* 0x0000001619037220 */ /* 0x021fe20000400000 */
[----:B------:R-:W-:Y:S01]  /*57e0*/  ISETP.GT.AND P0, PT, R2, RZ, P1 ;  /* 0x000000ff0200720c */ /* 0x000fe20000f04270 */
[----:B------:R-:W-:Y:S02]  /*57f0*/  BSSY B1, `(.L_x_207) ;  /* 0x0000005000017945 */ /* 0x000fe40003800000 */
[----:B------:R-:W-:-:S05]  /*5800*/  FFMA R3, R112, R23, R3 ;  /* 0x0000001770037223 */ /* 0x000fca0000000003 */
[----:B------:R0:W-:Y:S05]  /*5810*/  @P3 STG.E desc[UR50][R4.64+0x2c0], R3 ;  /* 0x0002c00304003986 */ /* 0x0001ea000c101932 */
[----:B------:R-:W-:Y:S05]  /*5820*/  @!P0 BRA `(.L_x_208) ;  /* 0x0000000000048947 */ /* 0x000fea0003800000 */
[----:B------:R0:W5:Y:S02]  /*5830*/  LDG.E.LTC128B R25, desc[UR50][R6.64+0x2c4] ;  /* 0x0002c43206197981 */ /* 0x000164000c1e1920 */
.L_x_208:
[----:B------:R-:W-:Y:S05]  /*5840*/  BSYNC B1 ;  /* 0x0000000000017941 */ /* 0x000fea0003800000 */
.L_x_207:
[----:B-----5:R-:W-:Y:S01]  /*5850*/  FMUL R12, R25, R22 ;  /* 0x00000016190c7220 */ /* 0x020fe20000400000 */
[----:B------:R-:W-:Y:S01]  /*5860*/  ISETP.GT.AND P2, PT, R2, 0x8, P2 ;  /* 0x000000080200780c */ /* 0x000fe20001744270 */
[----:B------:R-:W-:Y:S02]  /*5870*/  BSSY B1, `(.L_x_209) ;  /* 0x0000005000017945 */ /* 0x000fe40003800000 */
[----:B------:R-:W-:-:S05]  /*5880*/  FFMA R113, R113, R23, R12 ;  /* 0x0000001771717223 */ /* 0x000fca000000000c */
[----:B------:R0:W-:Y:S05]  /*5890*/  @P0 STG.E desc[UR50][R4.64+0x2c4], R113 ;  /* 0x0002c47104000986 */ /* 0x0001ea000c101932 */
[----:B------:R-:W-:Y:S05]  /*58a0*/  @!P2 BRA `(.L_x_210) ;  /* 0x000000000004a947 */ /* 0x000fea0003800000 */
[----:B------:R0:W5:Y:S02]  /*58b0*/  LDG.E.LTC128B R25, desc[UR50][R8.64+0x2c0] ;  /* 0x0002c03208197981 */ /* 0x000164000c1e1920 */
.L_x_210:
[----:B------:R-:W-:Y:S05]  /*58c0*/  BSYNC B1 ;  /* 0x0000000000017941 */ /* 0x000fea0003800000 */
.L_x_209:
        /* <DEDUP_REMOVED lines=8> */
.L_x_212:
[----:B------:R-:W-:Y:S05]  /*5950*/  BSYNC B1 ;  /* 0x0000000000017941 */ /* 0x000fea0003800000 */
.L_x_211:
        /* <DEDUP_REMOVED lines=8> */
.L_x_214:
[----:B------:R-:W-:Y:S05]  /*59e0*/  BSYNC B1 ;  /* 0x0000000000017941 */ /* 0x000fea0003800000 */
.L_x_213:
[----:B0----5:R-:W-:Y:S01]  /*59f0*/  FMUL R3, R25, R22 ;  /* 0x0000001619037220 */ /* 0x021fe20000400000 */
[----:B------:R-:W-:Y:S01]  /*5a00*/  ISETP.GT.AND P1, PT, R2, RZ, P2 ;  /* 0x000000ff0200720c */ /* 0x000fe20001724270 */
[----:B------:R-:W-:Y:S02]  /*5a10*/  BSSY B1, `(.L_x_215) ;  /* 0x0000005000017945 */ /* 0x000fe40003800000 */
[----:B------:R-:W-:-:S05]  /*5a20*/  FFMA R3, R116, R23, R3 ;  /* 0x0000001774037223 */ /* 0x000fca0000000003 */
[----:B------:R0:W-:Y:S05]  /*5a30*/  @P3 STG.E desc[UR50][R4.64+0x2e0], R3 ;  /* 0x0002e00304003986 */ /* 0x0001ea000c101932 */
[----:B------:R-:W-:Y:S05]  /*5a40*/  @!P1 BRA `(.L_x_216) ;  /* 0x0000000000049947 */ /* 0x000fea0003800000 */
[----:B------:R0:W5:Y:S02]  /*5a50*/  LDG.E.LTC128B R25, desc[UR50][R6.64+0x2e4] ;  /* 0x0002e43206197981 */ /* 0x000164000c1e1920 */
.L_x_216:
[----:B------:R-:W-:Y:S05]  /*5a60*/  BSYNC B1 ;  /* 0x0000000000017941 */ /* 0x000fea0003800000 */
.L_x_215:
[----:B-----5:R-:W-:Y:S01]  /*5a70*/  FMUL R12, R25, R22 ;  /* 0x00000016190c7220 */ /* 0x020fe20000400000 */
[----:B------:R-:W-:Y:S01]  /*5a80*/  ISETP.GT.AND P0, PT, R2, 0x8, P0 ;  /* 0x000000080200780c */ /* 0x000fe20000704270 */
[----:B------:R-:W-:Y:S02]  /*5a90*/  BSSY B1, `(.L_x_217) ;  /* 0x0000005000017945 */ /* 0x000fe40003800000 */
[----:B------:R-:W-:-:S05]  /*5aa0*/  FFMA R117, R117, R23, R12 ;  /* 0x0000001775757223 */ /* 0x000fca000000000c */
[----:B------:R0:W-:Y:S05]  /*5ab0*/  @P1 STG.E desc[UR50][R4.64+0x2e4], R117 ;  /* 0x0002e47504001986 */ /* 0x0001ea000c101932 */
[----:B------:R-:W-:Y:S05]  /*5ac0*/  @!P0 BRA `(.L_x_218) ;  /* 0x0000000000048947 */ /* 0x000fea0003800000 */
[----:B------:R0:W5:Y:S02]  /*5ad0*/  LDG.E.LTC128B R25, desc[UR50][R8.64+0x2e0] ;  /* 0x0002e03208197981 */ /* 0x000164000c1e1920 */
.L_x_218:
[----:B------:R-:W-:Y:S05]  /*5ae0*/  BSYNC B1 ;  /* 0x0000000000017941 */ /* 0x000fea0003800000 */
.L_x_217:
        /* <DEDUP_REMOVED lines=8> */
.L_x_220:
[----:B------:R-:W-:Y:S05]  /*5b70*/  BSYNC B1 ;  /* 0x0000000000017941 */ /* 0x000fea0003800000 */
.L_x_219:
        /* <DEDUP_REMOVED lines=8> */
.L_x_222:
[----:B------:R-:W-:Y:S05]  /*5c00*/  BSYNC B1 ;  /* 0x0000000000017941 */ /* 0x000fea0003800000 */
.L_x_221:
[----:B0----5:R-:W-:Y:S01]  /*5c10*/  FMUL R3, R25, R22 ;  /* 0x0000001619037220 */ /* 0x021fe20000400000 */
[----:B------:R-:W-:Y:S01]  /*5c20*/  ISETP.GT.AND P2, PT, R2, RZ, P0 ;  /* 0x000000ff0200720c */ /* 0x000fe20000744270 */
[----:B------:R-:W-:Y:S02]  /*5c30*/  BSSY B1, `(.L_x_223) ;  /* 0x0000005000017945 */ /* 0x000fe40003800000 */
[----:B------:R-:W-:-:S05]  /*5c40*/  FFMA R3, R120, R23, R3 ;  /* 0x0000001778037223 */ /* 0x000fca0000000003 */
[----:B------:R0:W-:Y:S05]  /*5c50*/  @P3 STG.E desc[UR50][R4.64+0x300], R3 ;  /* 0x0003000304003986 */ /* 0x0001ea000c101932 */
[----:B------:R-:W-:Y:S05]  /*5c60*/  @!P2 BRA `(.L_x_224) ;  /* 0x000000000004a947 */ /* 0x000fea0003800000 */
[----:B------:R0:W5:Y:S02]  /*5c70*/  LDG.E.LTC128B R25, desc[UR50][R6.64+0x304] ;  /* 0x0003043206197981 */ /* 0x000164000c1e1920 */
.L_x_224:
[----:B------:R-:W-:Y:S05]  /*5c80*/  BSYNC B1 ;  /* 0x0000000000017941 */ /* 0x000fea0003800000 */
.L_x_223:
[----:B-----5:R-:W-:Y:S01]  /*5c90*/  FMUL R12, R25, R22 ;  /* 0x00000016190c7220 */ /* 0x020fe20000400000 */
[----:B------:R-:W-:Y:S01]  /*5ca0*/  ISETP.GT.AND P1, PT, R2, 0x8, P1 ;  /* 0x000000080200780c */ /* 0x000fe20000f24270 */
[----:B------:R-:W-:Y:S02]  /*5cb0*/  BSSY B1, `(.L_x_225) ;  /* 0x0000005000017945 */ /* 0x000fe40003800000 */
[----:B------:R-:W-:-:S05]  /*5cc0*/  FFMA R121, R121, R23, R12 ;  /* 0x0000001779797223 */ /* 0x000fca000000000c */
[----:B------:R0:W-:Y:S05]  /*5cd0*/  @P2 STG.E desc[UR50][R4.64+0x304], R121 ;  /* 0x0003047904002986 */ /* 0x0001ea000c101932 */
[----:B------:R-:W-:Y:S05]  /*5ce0*/  @!P1 BRA `(.L_x_226) ;  /* 0x0000000000049947 */ /* 0x000fea0003800000 */
[----:B------:R0:W5:Y:S02]  /*5cf0*/  LDG.E.LTC128B R25, desc[UR50][R8.64+0x300] ;  /* 0x0003003208197981 */ /* 0x000164000c1e1920 */
.L_x_226:
[----:B------:R-:W-:Y:S05]  /*5d00*/  BSYNC B1 ;  /* 0x0000000000017941 */ /* 0x000fea0003800000 */
.L_x_225:
        /* <DEDUP_REMOVED lines=8> */
.L_x_228:
[----:B------:R-:W-:Y:S05]  /*5d90*/  BSYNC B1 ;  /* 0x0000000000017941 */ /* 0x000fea0003800000 */
.L_x_227:
        /* <DEDUP_REMOVED lines=8> */
.L_x_230:
[----:B------:R-:W-:Y:S05]  /*5e20*/  BSYNC B1 ;  /* 0x0000000000017941 */ /* 0x000fea0003800000 */
.L_x_229:
[----:B0----5:R-:W-:Y:S01]  /*5e30*/  FMUL R3, R25, R22 ;  /* 0x0000001619037220 */ /* 0x021fe20000400000 */
[----:B------:R-:W-:Y:S01]  /*5e40*/  ISETP.GT.AND P0, PT, R2, RZ, P1 ;  /* 0x000000ff0200720c */ /* 0x000fe20000f04270 */
[----:B------:R-:W-:Y:S02]  /*5e50*/  BSSY B1, `(.L_x_231) ;  /* 0x0000005000017945 */ /* 0x000fe40003800000 */
[----:B------:R-:W-:-:S05]  /*5e60*/  FFMA R3, R124, R23, R3 ;  /* 0x000000177c037223 */ /* 0x000fca0000000003 */
[----:B------:R0:W-:Y:S05]  /*5e70*/  @P3 STG.E desc[UR50][R4.64+0x320], R3 ;  /* 0x0003200304003986 */ /* 0x0001ea000c101932 */
[----:B------:R-:W-:Y:S05]  /*5e80*/  @!P0 BRA `(.L_x_232) ;  /* 0x0000000000048947 */ /* 0x000fea0003800000 */
[----:B------:R0:W5:Y:S02]  /*5e90*/  LDG.E.LTC128B R25, desc[UR50][R6.64+0x324] ;  /* 0x0003243206197981 */ /* 0x000164000c1e1920 */
.L_x_232:
[----:B------:R-:W-:Y:S05]  /*5ea0*/  BSYNC B1 ;  /* 0x0000000000017941 */ /* 0x000fea0003800000 */
.L_x_231:
[----:B-----5:R-:W-:Y:S01]  /*5eb0*/  FMUL R12, R25, R22 ;  /* 0x00000016190c7220 */ /* 0x020fe20000400000 */
[----:B------:R-:W-:Y:S01]  /*5ec0*/  ISETP.GT.AND P2, PT, R2, 0x8, P2 ;  /* 0x000000080200780c */ /* 0x000fe20001744270 */
[----:B------:R-:W-:Y:S02]  /*5ed0*/  BSSY B1, `(.L_x_233) ;  /* 0x0000005000017945 */ /* 0x000fe40003800000 */
[----:B------:R-:W-:-:S05]  /*5ee0*/  FFMA R125, R125, R23, R12 ;  /* 0x000000177d7d7223 */ /* 0x000fca000000000c */
[----:B------:R0:W-:Y:S05]  /*5ef0*/  @P0 STG.E desc[UR50][R4.64+0x324], R125 ;  /* 0x0003247d04000986 */ /* 0x0001ea000c101932 */
[----:B------:R-:W-:Y:S05]  /*5f00*/  @!P2 BRA `(.L_x_234) ;  /* 0x000000000004a947 */ /* 0x000fea0003800000 */
[----:B------:R0:W5:Y:S02]  /*5f10*/  LDG.E.LTC128B R25, desc[UR50][R8.64+0x320] ;  /* 0x0003203208197981 */ /* 0x000164000c1e1920 */
.L_x_234:
[----:B------:R-:W-:Y:S05]  /*5f20*/  BSYNC B1 ;  /* 0x0000000000017941 */ /* 0x000fea0003800000 */
.L_x_233:
        /* <DEDUP_REMOVED lines=8> */
.L_x_236:
[----:B------:R-:W-:Y:S05]  /*5fb0*/  BSYNC B1 ;  /* 0x0000000000017941 */ /* 0x000fea0003800000 */
.L_x_235:
        /* <DEDUP_REMOVED lines=8> */
.L_x_238:
[----:B------:R-:W-:Y:S05]  /*6040*/  BSYNC B1 ;  /* 0x0000000000017941 */ /* 0x000fea0003800000 */
.L_x_237:
[----:B0----5:R-:W-:Y:S01]  /*6050*/  FMUL R3, R25, R22 ;  /* 0x0000001619037220 */ /* 0x021fe20000400000 */
[----:B------:R-:W-:Y:S01]  /*6060*/  ISETP.GT.AND P1, PT, R2, RZ, P2 ;  /* 0x000000ff0200720c */ /* 0x000fe20001724270 */
[----:B------:R-:W-:Y:S02]  /*6070*/  BSSY B1, `(.L_x_239) ;  /* 0x0000005000017945 */ /* 0x000fe40003800000 */
[----:B------:R-:W-:-:S05]  /*6080*/  FFMA R3, R128, R23, R3 ;  /* 0x0000001780037223 */ /* 0x000fca0000000003 */
[----:B------:R0:W-:Y:S05]  /*6090*/  @P3 STG.E desc[UR50][R4.64+0x340], R3 ;  /* 0x0003400304003986 */ /* 0x0001ea000c101932 */
[----:B------:R-:W-:Y:S05]  /*60a0*/  @!P1 BRA `(.L_x_240) ;  /* 0x0000000000049947 */ /* 0x000fea0003800000 */
[----:B------:R0:W5:Y:S02]  /*60b0*/  LDG.E.LTC128B R25, desc[UR50][R6.64+0x344] ;  /* 0x0003443206197981 */ /* 0x000164000c1e1920 */
.L_x_240:
[----:B------:R-:W-:Y:S05]  /*60c0*/  BSYNC B1 ;  /* 0x0000000000017941 */ /* 0x000fea0003800000 */
.L_x_239:
[----:B-----5:R-:W-:Y:S01]  /*60d0*/  FMUL R12, R25, R22 ;  /* 0x00000016190c7220 */ /* 0x020fe20000400000 */
[----:B------:R-:W-:Y:S01]  /*60e0*/  ISETP.GT.AND P0, PT, R2, 0x8, P0 ;  /* 0x000000080200780c */ /* 0x000fe20000704270 */
[----:B------:R-:W-:Y:S02]  /*60f0*/  BSSY B1, `(.L_x_241) ;  /* 0x0000005000017945 */ /* 0x000fe40003800000 */
[----:B------:R-:W-:-:S05]  /*6100*/  FFMA R129, R129, R23, R12 ;  /* 0x0000001781817223 */ /* 0x000fca000000000c */
[----:B------:R0:W-:Y:S05]  /*6110*/  @P1 STG.E desc[UR50][R4.64+0x344], R129 ;  /* 0x0003448104001986 */ /* 0x0001ea000c101932 */
[----:B------:R-:W-:Y:S05]  /*6120*/  @!P0 BRA `(.L_x_242) ;  /* 0x0000000000048947 */ /* 0x000fea0003800000 */
[----:B------:R0:W5:Y:S02]  /*6130*/  LDG.E.LTC128B R25, desc[UR50][R8.64+0x340] ;  /* 0x0003403208197981 */ /* 0x000164000c1e1920 */
.L_x_242:
[----:B------:R-:W-:Y:S05]  /*6140*/  BSYNC B1 ;  /* 0x0000000000017941 */ /* 0x000fea0003800000 */
.L_x_241:
        /* <DEDUP_REMOVED lines=8> */
.L_x_244:
[----:B------:R-:W-:Y:S05]  /*61d0*/  BSYNC B1 ;  /* 0x0000000000017941 */ /* 0x000fea0003800000 */
.L_x_243:
        /* <DEDUP_REMOVED lines=8> */
.L_x_246:
[----:B------:R-:W-:Y:S05]  /*6260*/  BSYNC B1 ;  /* 0x0000000000017941 */ /* 0x000fea0003800000 */
.L_x_245:
[----:B0----5:R-:W-:Y:S01]  /*6270*/  FMUL R3, R25, R22 ;  /* 0x0000001619037220 */ /* 0x021fe20000400000 */
[----:B------:R-:W-:Y:S01]  /*6280*/  ISETP.GT.AND P2, PT, R2, RZ, P0 ;  /* 0x000000ff0200720c */ /* 0x000fe20000744270 */
[----:B------:R-:W-:Y:S02]  /*6290*/  BSSY B1, `(.L_x_247) ;  /* 0x0000005000017945 */ /* 0x000fe40003800000 */
[----:B------:R-:W-:-:S05]  /*62a0*/  FFMA R3, R132, R23, R3 ;  /* 0x0000001784037223 */ /* 0x000fca0000000003 */
[----:B------:R0:W-:Y:S05]  /*62b0*/  @P3 STG.E desc[UR50][R4.64+0x360], R3 ;  /* 0x0003600304003986 */ /* 0x0001ea000c101932 */
[----:B------:R-:W-:Y:S05]  /*62c0*/  @!P2 BRA `(.L_x_248) ;  /* 0x000000000004a947 */ /* 0x000fea0003800000 */
[----:B------:R0:W5:Y:S02]  /*62d0*/  LDG.E.LTC128B R25, desc[UR50][R6.64+0x364] ;  /* 0x0003643206197981 */ /* 0x000164000c1e1920 */
.L_x_248:
[----:B------:R-:W-:Y:S05]  /*62e0*/  BSYNC B1 ;  /* 0x0000000000017941 */ /* 0x000fea0003800000 */
.L_x_247:
[----:B-----5:R-:W-:Y:S01]  /*62f0*/  FMUL R12, R25, R22 ;  /* 0x00000016190c7220 */ /* 0x020fe20000400000 */
[----:B------:R-:W-:Y:S01]  /*6300*/  ISETP.GT.AND P1, PT, R2, 0x8, P1 ;  /* 0x000000080200780c */ /* 0x000fe20000f24270 */
[----:B------:R-:W-:Y:S02]  /*6310*/  BSSY B1, `(.L_x_249) ;  /* 0x0000005000017945 */ /* 0x000fe40003800000 */
[----:B------:R-:W-:-:S05]  /*6320*/  FFMA R133, R133, R23, R12 ;  /* 0x0000001785857223 */ /* 0x000fca000000000c */
[----:B------:R0:W-:Y:S05]  /*6330*/  @P2 STG.E desc[UR50][R4.64+0x364], R133 ;  /* 0x0003648504002986 */ /* 0x0001ea000c101932 */
[----:B------:R-:W-:Y:S05]  /*6340*/  @!P1 BRA `(.L_x_250) ;  /* 0x0000000000049947 */ /* 0x000fea0003800000 */
[----:B------:R0:W5:Y:S02]  /*6350*/  LDG.E.LTC128B R25, desc[UR50][R8.64+0x360] ;  /* 0x0003603208197981 */ /* 0x000164000c1e1920 */
.L_x_250:
[----:B------:R-:W-:Y:S05]  /*6360*/  BSYNC B1 ;  /* 0x0000000000017941 */ /* 0x000fea0003800000 */
.L_x_249:
        /* <DEDUP_REMOVED lines=8> */
.L_x_252:
[----:B------:R-:W-:Y:S05]  /*63f0*/  BSYNC B1 ;  /* 0x0000000000017941 */ /* 0x000fea0003800000 */
.L_x_251:
        /* <DEDUP_REMOVED lines=8> */
.L_x_254:
[----:B------:R-:W-:Y:S05]  /*6480*/  BSYNC B1 ;  /* 0x0000000000017941 */ /* 0x000fea0003800000 */
.L_x_253:
[----:B0----5:R-:W-:Y:S01]  /*6490*/  FMUL R3, R25, R22 ;  /* 0x0000001619037220 */ /* 0x021fe20000400000 */
[----:B------:R-:W-:Y:S01]  /*64a0*/  ISETP.GT.AND P0, PT, R2, RZ, P1 ;  /* 0x000000ff0200720c */ /* 0x000fe20000f04270 */
[----:B------:R-:W-:Y:S02]  /*64b0*/  BSSY B1, `(.L_x_255) ;  /* 0x0000005000017945 */ /* 0x000fe40003800000 */
[----:B------:R-:W-:-:S05]  /*64c0*/  FFMA R3, R136, R23, R3 ;  /* 0x0000001788037223 */ /* 0x000fca0000000003 */
[----:B------:R0:W-:Y:S05]  /*64d0*/  @P3 STG.E desc[UR50][R4.64+0x380], R3 ;  /* 0x0003800304003986 */ /* 0x0001ea000c101932 */
[----:B------:R-:W-:Y:S05]  /*64e0*/  @!P0 BRA `(.L_x_256) ;  /* 0x0000000000048947 */ /* 0x000fea0003800000 */
[----:B------:R0:W5:Y:S02]  /*64f0*/  LDG.E.LTC128B R25, desc[UR50][R6.64+0x384] ;  /* 0x0003843206197981 */ /* 0x000164000c1e1920 */
.L_x_256:
[----:B------:R-:W-:Y:S05]  /*6500*/  BSYNC B1 ;  /* 0x0000000000017941 */ /* 0x000fea0003800000 */
.L_x_255:
[----:B-----5:R-:W-:Y:S01]  /*6510*/  FMUL R12, R25, R22 ;  /* 0x00000016190c7220 */ /* 0x020fe20000400000 */
[----:B------:R-:W-:Y:S01]  /*6520*/  ISETP.GT.AND P2, PT, R2, 0x8, P2 ;  /* 0x000000080200780c */ /* 0x000fe20001744270 */
[----:B------:R-:W-:Y:S02]  /*6530*/  BSSY B1, `(.L_x_257) ;  /* 0x0000005000017945 */ /* 0x000fe40003800000 */
[----:B------:R-:W-:-:S05]  /*6540*/  FFMA R137, R137, R23, R12 ;  /* 0x0000001789897223 */ /* 0x000fca000000000c */
[----:B------:R0:W-:Y:S05]  /*6550*/  @P0 STG.E desc[UR50][R4.64+0x384], R137 ;  /* 0x0003848904000986 */ /* 0x0001ea000c101932 */
[----:B------:R-:W-:Y:S05]  /*6560*/  @!P2 BRA `(.L_x_258) ;  /* 0x000000000004a947 */ /* 0x000fea0003800000 */
[----:B------:R0:W5:Y:S02]  /*6570*/  LDG.E.LTC128B R25, desc[UR50][R8.64+0x380] ;  /* 0x0003803208197981 */ /* 0x000164000c1e1920 */
.L_x_258:
[----:B------:R-:W-:Y:S05]  /*6580*/  BSYNC B1 ;  /* 0x0000000000017941 */ /* 0x000fea0003800000 */
.L_x_257:
        /* <DEDUP_REMOVED lines=8> */
.L_x_260:
[----:B------:R-:W-:Y:S05]  /*6610*/  BSYNC B1 ;  /* 0x0000000000017941 */ /* 0x000fea0003800000 */
.L_x_259:
        /* <DEDUP_REMOVED lines=8> */
.L_x_262:
[----:B------:R-:W-:Y:S05]  /*66a0*/  BSYNC B1 ;  /* 0x0000000000017941 */ /* 0x000fea0003800000 */
.L_x_261:
[----:B0----5:R-:W-:Y:S01]  /*66b0*/  FMUL R3, R25, R22 ;  /* 0x0000001619037220 */ /* 0x021fe20000400000 */
[----:B------:R-:W-:Y:S01]  /*66c0*/  ISETP.GT.AND P1, PT, R2, RZ, P2 ;  /* 0x000000ff0200720c */ /* 0x000fe20001724270 */
[----:B------:R-:W-:Y:S02]  /*66d0*/  BSSY B1, `(.L_x_263) ;  /* 0x0000005000017945 */ /* 0x000fe40003800000 */
[----:B------:R-:W-:-:S05]  /*66e0*/  FFMA R3, R140, R23, R3 ;  /* 0x000000178c037223 */ /* 0x000fca0000000003 */
[----:B------:R0:W-:Y:S05]  /*66f0*/  @P3 STG.E desc[UR50][R4.64+0x3a0], R3 ;  /* 0x0003a00304003986 */ /* 0x0001ea000c101932 */
[----:B------:R-:W-:Y:S05]  /*6700*/  @!P1 BRA `(.L_x_264) ;  /* 0x0000000000049947 */ /* 0x000fea0003800000 */
[----:B------:R0:W5:Y:S02]  /*6710*/  LDG.E.LTC128B R25, desc[UR50][R6.64+0x3a4] ;  /* 0x0003a43206197981 */ /* 0x000164000c1e1920 */
.L_x_264:
[----:B------:R-:W-:Y:S05]  /*6720*/  BSYNC B1 ;  /* 0x0000000000017941 */ /* 0x000fea0003800000 */
.L_x_263:
[----:B-----5:R-:W-:Y:S01]  /*6730*/  FMUL R12, R25, R22 ;  /* 0x00000016190c7220 */ /* 0x020fe20000400000 */
[----:B------:R-:W-:Y:S01]  /*6740*/  ISETP.GT.AND P0, PT, R2, 0x8, P0 ;  /* 0x000000080200780c */ /* 0x000fe20000704270 */
[----:B------:R-:W-:Y:S02]  /*6750*/  BSSY B1, `(.L_x_265) ;  /* 0x0000005000017945 */ /* 0x000fe40003800000 */
[----:B------:R-:W-:-:S05]  /*6760*/  FFMA R141, R141, R23, R12 ;  /* 0x000000178d8d7223 */ /* 0x000fca000000000c */
[----:B------:R0:W-:Y:S05]  /*6770*/  @P1 STG.E desc[UR50][R4.64+0x3a4], R141 ;  /* 0x0003a48d04001986 */ /* 0x0001ea000c101932 */
[----:B------:R-:W-:Y:S05]  /*6780*/  @!P0 BRA `(.L_x_266) ;  /* 0x0000000000048947 */ /* 0x000fea0003800000 */
[----:B------:R0:W5:Y:S02]  /*6790*/  LDG.E.LTC128B R25, desc[UR50][R8.64+0x3a0] ;  /* 0x0003a03208197981 */ /* 0x000164000c1e1920 */
.L_x_266:
[----:B------:R-:W-:Y:S05]  /*67a0*/  BSYNC B1 ;  /* 0x0000000000017941 */ /* 0x000fea0003800000 */
.L_x_265:
        /* <DEDUP_REMOVED lines=8> */
.L_x_268:
[----:B------:R-:W-:Y:S05]  /*6830*/  BSYNC B1 ;  /* 0x0000000000017941 */ /* 0x000fea0003800000 */
.L_x_267:
        /* <DEDUP_REMOVED lines=8> */
.L_x_270:
[----:B------:R-:W-:Y:S05]  /*68c0*/  BSYNC B1 ;  /* 0x0000000000017941 */ /* 0x000fea0003800000 */
.L_x_269:
[----:B0----5:R-:W-:Y:S01]  /*68d0*/  FMUL R3, R25, R22 ;  /* 0x0000001619037220 */ /* 0x021fe20000400000 */
[----:B------:R-:W-:Y:S01]  /*68e0*/  ISETP.GT.AND P2, PT, R2, RZ, P0 ;  /* 0x000000ff0200720c */ /* 0x000fe20000744270 */
[----:B------:R-:W-:Y:S02]  /*68f0*/  BSSY B1, `(.L_x_271) ;  /* 0x0000005000017945 */ /* 0x000fe40003800000 */
[----:B------:R-:W-:-:S05]  /*6900*/  FFMA R3, R144, R23, R3 ;  /* 0x0000001790037223 */ /* 0x000fca0000000003 */
[----:B------:R0:W-:Y:S05]  /*6910*/  @P3 STG.E desc[UR50][R4.64+0x3c0], R3 ;  /* 0x0003c00304003986 */ /* 0x0001ea000c101932 */
[----:B------:R-:W-:Y:S05]  /*6920*/  @!P2 BRA `(.L_x_272) ;  /* 0x000000000004a947 */ /* 0x000fea0003800000 */
[----:B------:R0:W5:Y:S02]  /*6930*/  LDG.E.LTC128B R25, desc[UR50][R6.64+0x3c4] ;  /* 0x0003c43206197981 */ /* 0x000164000c1e1920 */
.L_x_272:
[----:B------:R-:W-:Y:S05]  /*6940*/  BSYNC B1 ;  /* 0x0000000000017941 */ /* 0x000fea0003800000 */
.L_x_271:
[----:B-----5:R-:W-:Y:S01]  /*6950*/  FMUL R12, R25, R22 ;  /* 0x00000016190c7220 */ /* 0x020fe20000400000 */
[----:B------:R-:W-:Y:S01]  /*6960*/  ISETP.GT.AND P1, PT, R2, 0x8, P1 ;  /* 0x000000080200780c */ /* 0x000fe20000f24270 */
[----:B------:R-:W-:Y:S02]  /*6970*/  BSSY B1, `(.L_x_273) ;  /* 0x0000005000017945 */ /* 0x000fe40003800000 */
[----:B------:R-:W-:-:S05]  /*6980*/  FFMA R145, R145, R23, R12 ;  /* 0x0000001791917223 */ /* 0x000fca000000000c */
[----:B------:R0:W-:Y:S05]  /*6990*/  @P2 STG.E desc[UR50][R4.64+0x3c4], R145 ;  /* 0x0003c49104002986 */ /* 0x0001ea000c101932 */
[----:B------:R-:W-:Y:S05]  /*69a0*/  @!P1 BRA `(.L_x_274) ;  /* 0x0000000000049947 */ /* 0x000fea0003800000 */
[----:B------:R0:W5:Y:S02]  /*69b0*/  LDG.E.LTC128B R25, desc[UR50][R8.64+0x3c0] ;  /* 0x0003c03208197981 */ /* 0x000164000c1e1920 */
.L_x_274:
[----:B------:R-:W-:Y:S05]  /*69c0*/  BSYNC B1 ;  /* 0x0000000000017941 */ /* 0x000fea0003800000 */
.L_x_273:
        /* <DEDUP_REMOVED lines=8> */
.L_x_276:
[----:B------:R-:W-:Y:S05]  /*6a50*/  BSYNC B1 ;  /* 0x0000000000017941 */ /* 0x000fea0003800000 */
.L_x_275:
        /* <DEDUP_REMOVED lines=8> */
.L_x_278:
[----:B------:R-:W-:Y:S05]  /*6ae0*/  BSYNC B1 ;  /* 0x0000000000017941 */ /* 0x000fea0003800000 */
.L_x_277:
[----:B0----5:R-:W-:Y:S01]  /*6af0*/  FMUL R3, R25, R22 ;  /* 0x0000001619037220 */ /* 0x021fe20000400000 */
[----:B------:R-:W-:Y:S01]  /*6b00*/  ISETP.GT.AND P0, PT, R2, RZ, P1 ;  /* 0x000000ff0200720c */ /* 0x000fe20000f04270 */
[----:B------:R-:W-:Y:S02]  /*6b10*/  BSSY B1, `(.L_x_279) ;  /* 0x0000005000017945 */ /* 0x000fe40003800000 */
[----:B------:R-:W-:-:S05]  /*6b20*/  FFMA R3, R148, R23, R3 ;  /* 0x0000001794037223 */ /* 0x000fca0000000003 */
[----:B------:R0:W-:Y:S05]  /*6b30*/  @P3 STG.E desc[UR50][R4.64+0x3e0], R3 ;  /* 0x0003e00304003986 */ /* 0x0001ea000c101932 */
[----:B------:R-:W-:Y:S05]  /*6b40*/  @!P0 BRA `(.L_x_280) ;  /* 0x0000000000048947 */ /* 0x000fea0003800000 */
[----:B------:R0:W5:Y:S02]  /*6b50*/  LDG.E.LTC128B R25, desc[UR50][R6.64+0x3e4] ;  /* 0x0003e43206197981 */ /* 0x000164000c1e1920 */
.L_x_280:
[----:B------:R-:W-:Y:S05]  /*6b60*/  BSYNC B1 ;  /* 0x0000000000017941 */ /* 0x000fea0003800000 */
.L_x_279:
[----:B-----5:R-:W-:Y:S01]  /*6b70*/  FMUL R0, R25, R22 ;  /* 0x0000001619007220 */ /* 0x020fe20000400000 */
[----:B------:R-:W-:Y:S01]  /*6b80*/  ISETP.GT.AND P2, PT, R2, 0x8, P2 ;  /* 0x000000080200780c */ /* 0x000fe20001744270 */
[----:B------:R-:W-:Y:S02]  /*6b90*/  BSSY B1, `(.L_x_281) ;  /* 0x0000005000017945 */ /* 0x000fe40003800000 */
[----:B------:R-:W-:-:S05]  /*6ba0*/  FFMA R149, R149, R23, R0 ;  /* 0x0000001795957223 */ /* 0x000fca0000000000 */
[----:B------:R0:W-:Y:S05]  /*6bb0*/  @P0 STG.E desc[UR50][R4.64+0x3e4], R149 ;  /* 0x0003e49504000986 */ /* 0x0001ea000c101932 */
[----:B------:R-:W-:Y:S05]  /*6bc0*/  @!P2 BRA `(.L_x_282) ;  /* 0x000000000004a947 */ /* 0x000fea0003800000 */
[----:B------:R0:W5:Y:S02]  /*6bd0*/  LDG.E.LTC128B R25, desc[UR50][R8.64+0x3e0] ;  /* 0x0003e03208197981 */ /* 0x000164000c1e1920 */
.L_x_282:
[----:B------:R-:W-:Y:S05]  /*6be0*/  BSYNC B1 ;  /* 0x0000000000017941 */ /* 0x000fea0003800000 */
.L_x_281:
[----:B0----5:R-:W-:Y:S01]  /*6bf0*/  FMUL R3, R25, R22 ;  /* 0x0000001619037220 */ /* 0x021fe20000400000 */
[----:B------:R-:W-:Y:S01]  /*6c00*/  ISETP.GT.AND P1, PT, R2, 0x8, P1 ;  /* 0x000000080200780c */ /* 0x000fe20000f24270 */
[----:B------:R-:W-:Y:S01]  /*6c10*/  @P2 IMAD.MOV.U32 R2, RZ, RZ, R10 ;  /* 0x000000ffff022224 */ /* 0x000fe200078e000a */
[----:B------:R-:W-:Y:S01]  /*6c20*/  BSSY B1, `(.L_x_283) ;  /* 0x0000006000017945 */ /* 0x000fe20003800000 */
[----:B------:R-:W-:Y:S01]  /*6c30*/  FFMA R5, R150, R23, R3 ;  /* 0x0000001796057223 */ /* 0x000fe20000000003 */
[----:B------:R-:W-:-:S05]  /*6c40*/  @P2 IMAD.MOV.U32 R3, RZ, RZ, R11 ;  /* 0x000000ffff032224 */ /* 0x000fca00078e000b */
[----:B------:R0:W-:Y:S04]  /*6c50*/  @P2 STG.E desc[UR50][R2.64+0x3e0], R5 ;  /* 0x0003e00502002986 */ /* 0x0001e8000c101932 */
[----:B------:R-:W-:Y:S05]  /*6c60*/  @!P1 BRA `(.L_x_284) ;  /* 0x0000000000049947 */ /* 0x000fea0003800000 */
[----:B------:R0:W5:Y:S02]  /*6c70*/  LDG.E.LTC128B R25, desc[UR50][R8.64+0x3e4] ;  /* 0x0003e43208197981 */ /* 0x000164000c1e1920 */
.L_x_284:
[----:B------:R-:W-:Y:S05]  /*6c80*/  BSYNC B1 ;  /* 0x0000000000017941 */ /* 0x000fea0003800000 */
.L_x_283:
[----:B-----5:R-:W-:-:S04]  /*6c90*/  FMUL R0, R25, R22 ;  /* 0x0000001619007220 */ /* 0x020fc80000400000 */
[----:B------:R-:W-:Y:S01]  /*6ca0*/  FFMA R151, R151, R23, R0 ;  /* 0x0000001797977223 */ /* 0x000fe20000000000 */
[----:B------:R-:W-:Y:S06]  /*6cb0*/  @!P1 BRA `(.L_x_285) ;  /* 0x0000001c00409947 */ /* 0x000fec0003800000 */
[----:B------:R0:W-:Y:S01]  /*6cc0*/  STG.E desc[UR50][R10.64+0x3e4], R151 ;  /* 0x0003e4970a007986 */ /* 0x0001e2000c101932 */
[----:B------:R-:W-:Y:S05]  /*6cd0*/  BRA `(.L_x_285) ;  /* 0x0000001c00387947 */ /* 0x000fea0003800000 */
.L_x_32:
[----:B------:R-:W-:Y:S01]  /*6ce0*/  ULDC.64 UR4, c[0x0][0x5c0] ;  /* 0x0001700000047ab9 */ /* 0x000fe20000000a00 */
[-C--:B------:R-:W-:Y:S01]  /*6cf0*/  FMUL R3, R24, R23.reuse ;  /* 0x0000001718037220 */ /* 0x080fe20000400000 */
[----:B------:R-:W-:Y:S01]  /*6d00*/  LEA R4, P0, R172, UR4, 0x2 ;  /* 0x00000004ac047c11 */ /* 0x000fe2000f8010ff */
[-C--:B------:R-:W-:Y:S01]  /*6d10*/  FMUL R25, R25, R23.reuse ;  /* 0x0000001719197220 */ /* 0x080fe20000400000 */
[----:B------:R-:W-:Y:S01]  /*6d20*/  ISETP.GT.AND P2, PT, R0, 0x1, PT ;  /* 0x000000010000780c */ /* 0x000fe20003f44270 */
[-C--:B------:R-:W-:Y:S01]  /*6d30*/  FMUL R9, R26, R23.reuse ;  /* 0x000000171a097220 */ /* 0x080fe20000400000 */
[----:B------:R-:W-:Y:S01]  /*6d40*/  LEA.HI.X R5, R172, UR5, R177, 0x2, P0 ;  /* 0x00000005ac057c11 */ /* 0x000fe200080f14b1 */
[-C--:B------:R-:W-:Y:S01]  /*6d50*/  FMUL R27, R27, R23.reuse ;  /* 0x000000171b1b7220 */ /* 0x080fe20000400000 */
[C---:B------:R-:W-:Y:S01]  /*6d60*/  ISETP.GT.AND P4, PT, R2.reuse, RZ, P2 ;  /* 0x000000ff0200720c */ /* 0x040fe20001784270 */
[-C--:B------:R-:W-:Y:S01]  /*6d70*/  FMUL R29, R29, R23.reuse ;  /* 0x000000171d1d7220 */ /* 0x080fe20000400000 */
[----:B------:R-:W-:Y:S01]  /*6d80*/  ISETP.GT.AND P1, PT, R2, 0x8, P1 ;  /* 0x000000080200780c */ /* 0x000fe20000f24270 */
[----:B------:R0:W-:Y:S01]  /*6d90*/  @P3 STG.E desc[UR50][R4.64], R3 ;  /* 0x0000000304003986 */ /* 0x0001e2000c101932 */
[----:B------:R-:W-:Y:S01]  /*6da0*/  ISETP.GT.AND P3, PT, R0, 0x8, PT ;  /* 0x000000080000780c */ /* 0x000fe20003f64270 */
[-C--:B------:R-:W-:Y:S01]  /*6db0*/  FMUL R31, R31, R23.reuse ;  /* 0x000000171f1f7220 */ /* 0x080fe20000400000 */
[C---:B------:R-:W-:Y:S01]  /*6dc0*/  SHF.L.U64.HI R11, R10.reuse, 0x5, R11 ;  /* 0x000000050a0b7819 */ /* 0x040fe2000001020b */
[-C--:B------:R-:W-:Y:S01]  /*6dd0*/  FMUL R33, R33, R23.reuse ;  /* 0x0000001721217220 */ /* 0x080fe20000400000 */
[----:B------:R-:W-:Y:S01]  /*6de0*/  LEA R6, P6, R10, R4, 0x5 ;  /* 0x000000040a067211 */ /* 0x000fe200078c28ff */
[-C--:B------:R-:W-:Y:S01]  /*6df0*/  FMUL R35, R35, R23.reuse ;  /* 0x0000001723237220 */ /* 0x080fe20000400000 */
[C---:B------:R-:W-:Y:S01]  /*6e00*/  ISETP.GT.AND P2, PT, R2.reuse, 0x8, P2 ;  /* 0x000000080200780c */ /* 0x040fe20001744270 */
[-C--:B------:R-:W-:Y:S01]  /*6e10*/  FMUL R37, R37, R23.reuse ;  /* 0x0000001725257220 */ /* 0x080fe20000400000 */
[----:B------:R-:W-:Y:S01]  /*6e20*/  ISETP.GT.AND P5, PT, R2, RZ, P3 ;  /* 0x000000ff0200720c */ /* 0x000fe20001fa4270 */
[----:B------:R-:W-:Y:S01]  /*6e30*/  IMAD.X R7, R11, 0x1, R5, P6 ;  /* 0x000000010b077824 */ /* 0x000fe200030e0605 */
[----:B------:R-:W-:Y:S01]  /*6e40*/  ISETP.GT.AND P0, PT, R0, 0x9, PT ;  /* 0x000000090000780c */ /* 0x000fe20003f04270 */
[----:B------:R-:W-:Y:S01]  /*6e50*/  @P4 STG.E desc[UR50][R4.64+0x4], R25 ;  /* 0x0000041904004986 */ /* 0x000fe2000c101932 */
[-C--:B0-----:R-:W-:Y:S01]  /*6e60*/  FMUL R3, R28, R23.reuse ;  /* 0x000000171c037220 */ /* 0x081fe20000400000 */
[----:B------:R-:W-:Y:S01]  /*6e70*/  ISETP.GT.AND P3, PT, R2, 0x8, P3 ;  /* 0x000000080200780c */ /* 0x000fe20001f64270 */
[-C--:B------:R-:W-:Y:S01]  /*6e80*/  FMUL R11, R30, R23.reuse ;  /* 0x000000171e0b7220 */ /* 0x080fe20000400000 */
[----:B------:R0:W-:Y:S01]  /*6e90*/  @P1 STG.E desc[UR50][R6.64], R9 ;  /* 0x0000000906001986 */ /* 0x0001e2000c101932 */
[----:B------:R-:W-:Y:S01]  /*6ea0*/  ISETP.GT.AND P4, PT, R2, RZ, P0 ;  /* 0x000000ff0200720c */ /* 0x000fe20000784270 */
[-C--:B------:R-:W-:Y:S01]  /*6eb0*/  FMUL R39, R39, R23.reuse ;  /* 0x0000001727277220 */ /* 0x080fe20000400000 */
[----:B------:R-:W-:Y:S01]  /*6ec0*/  ISETP.GT.AND P1, PT, R0, 0x10, PT ;  /* 0x000000100000780c */ /* 0x000fe20003f24270 */
[----:B------:R-:W-:Y:S01]  /*6ed0*/  @P2 STG.E desc[UR50][R6.64+0x4], R27 ;  /* 0x0000041b06002986 */ /* 0x000fe2000c101932 */
[----:B------:R-:W-:Y:S01]  /*6ee0*/  ISETP.GT.AND P0, PT, R2, 0x8, P0 ;  /* 0x000000080200780c */ /* 0x000fe20000704270 */
[-C--:B------:R-:W-:Y:S01]  /*6ef0*/  FMUL R41, R41, R23.reuse ;  /* 0x0000001729297220 */ /* 0x080fe20000400000 */
[----:B------:R-:W-:Y:S01]  /*6f00*/  ISETP.GT.AND P2, PT, R0, 0x11, PT ;  /* 0x000000110000780c */ /* 0x000fe20003f44270 */
[----:B------:R1:W-:Y:S01]  /*6f10*/  @P5 STG.E desc[UR50][R4.64+0x20], R3 ;  /* 0x0000200304005986 */ /* 0x0003e2000c101932 */
[C---:B------:R-:W-:Y:S01]  /*6f20*/  ISETP.GT.AND P5, PT, R2.reuse, RZ, P1 ;  /* 0x000000ff0200720c */ /* 0x040fe20000fa4270 */
[-C--:B------:R-:W-:Y:S01]  /*6f30*/  FMUL R43, R43, R23.reuse ;  /* 0x000000172b2b7220 */ /* 0x080fe20000400000 */
[----:B------:R-:W-:Y:S01]  /*6f40*/  ISETP.GT.AND P1, PT, R2, 0x8, P1 ;  /* 0x000000080200780c */ /* 0x000fe20000f24270 */
[-C--:B0-----:R-:W-:Y:S01]  /*6f50*/  FMUL R9, R32, R23.reuse ;  /* 0x0000001720097220 */ /* 0x081fe20000400000 */
[-C--:B------:R-:W-:Y:S01]  /*6f60*/  FMUL R45, R45, R23.reuse ;  /* 0x000000172d2d7220 */ /* 0x080fe20000400000 */
[----:B------:R-:W-:Y:S01]  /*6f70*/  @P4 STG.E desc[UR50][R4.64+0x24], R29 ;  /* 0x0000241d04004986 */ /* 0x000fe2000c101932 */
[-C--:B------:R-:W-:Y:S01]  /*6f80*/  FMUL R47, R47, R23.reuse ;  /* 0x000000172f2f7220 */ /* 0x080fe20000400000 */
[-C--:B------:R-:W-:Y:S01]  /*6f90*/  FMUL R49, R49, R23.reuse ;  /* 0x0000001731317220 */ /* 0x080fe20000400000 */
[-C--:B------:R-:W-:Y:S01]  /*6fa0*/  FMUL R51, R51, R23.reuse ;  /* 0x0000001733337220 */ /* 0x080fe20000400000 */
[----:B------:R0:W-:Y:S01]  /*6fb0*/  @P3 STG.E desc[UR50][R6.64+0x20], R11 ;  /* 0x0000200b06003986 */ /* 0x0001e2000c101932 */
[----:B------:R-:W-:Y:S01]  /*6fc0*/  ISETP.GT.AND P3, PT, R2, RZ, P2 ;  /* 0x000000ff0200720c */ /* 0x000fe20001764270 */
[-C--:B-1----:R-:W-:Y:S01]  /*6fd0*/  FMUL R3, R34, R23.reuse ;  /* 0x0000001722037220 */ /* 0x082fe20000400000 */
[----:B------:R-:W-:Y:S01]  /*6fe0*/  ISETP.GT.AND P2, PT, R2, 0x8, P2 ;  /* 0x000000080200780c */ /* 0x000fe20001744270 */
[----:B------:R-:W-:Y:S01]  /*6ff0*/  @P0 STG.E desc[UR50][R6.64+0x24], R31 ;  /* 0x0000241f06000986 */ /* 0x000fe2000c101932 */
[C---:B------:R-:W-:Y:S01]  /*7000*/  ISETP.GT.AND P0, PT, R0.reuse, 0x19, PT ;  /* 0x000000190000780c */ /* 0x040fe20003f04270 */
[-C--:B------:R-:W-:Y:S01]  /*7010*/  FMUL R53, R53, R23.reuse ;  /* 0x0000001735357220 */ /* 0x080fe20000400000 */
[-C--:B------:R-:W-:Y:S01]  /*7020*/  FMUL R55, R55, R23.reuse ;  /* 0x0000001737377220 */ /* 0x080fe20000400000 */
[----:B------:R1:W-:Y:S01]  /*7030*/  @P5 STG.E desc[UR50][R4.64+0x40], R9 ;  /* 0x0000400904005986 */ /* 0x0003e2000c101932 */
[----:B------:R-:W-:Y:S01]  /*7040*/  ISETP.GT.AND P5, PT, R0, 0x18, PT ;  /* 0x000000180000780c */ /* 0x000fe20003fa4270 */
[-C--:B------:R-:W-:Y:S01]  /*7050*/  FMUL R57, R57, R23.reuse ;  /* 0x0000001739397220 */ /* 0x080fe20000400000 */
[-C--:B------:R-:W-:Y:S01]  /*7060*/  FMUL R59, R59, R23.reuse ;  /* 0x000000173b3b7220 */ /* 0x080fe20000400000 */
[-C--:B0-----:R-:W-:Y:S01]  /*7070*/  FMUL R11, R38, R23.reuse ;  /* 0x00000017260b7220 */ /* 0x081fe20000400000 */
[C---:B------:R-:W-:Y:S01]  /*7080*/  ISETP.GT.AND P4, PT, R2.reuse, RZ, P5 ;  /* 0x000000ff0200720c */ /* 0x040fe20002f84270 */
[----:B------:R-:W-:Y:S01]  /*7090*/  @P3 STG.E desc[UR50][R4.64+0x44], R33 ;  /* 0x0000442104003986 */ /* 0x000fe2000c101932 */
[C---:B------:R-:W-:Y:S01]  /*70a0*/  ISETP.GT.AND P3, PT, R2.reuse, RZ, P0 ;  /* 0x000000ff0200720c */ /* 0x040fe20000764270 */
[-C--:B------:R-:W-:Y:S01]  /*70b0*/  FMUL R61, R61, R23.reuse ;  /* 0x000000173d3d7220 */ /* 0x080fe20000400000 */
[----:B------:R-:W-:Y:S01]  /*70c0*/  ISETP.GT.AND P0, PT, R2, 0x8, P0 ;  /* 0x000000080200780c */ /* 0x000fe20000704270 */
[----:B------:R0:W-:Y:S01]  /*70d0*/  @P1 STG.E desc[UR50][R6.64+0x40], R3 ;  /* 0x0000400306001986 */ /* 0x0001e2000c101932 */
[----:B------:R-:W-:Y:S01]  /*70e0*/  ISETP.GT.AND P1, PT, R0, 0x20, PT ;  /* 0x000000200000780c */ /* 0x000fe20003f24270 */
[-C--:B-1----:R-:W-:Y:S01]  /*70f0*/  FMUL R9, R36, R23.reuse ;  /* 0x0000001724097220 */ /* 0x082fe20000400000 */
[-C--:B------:R-:W-:Y:S01]  /*7100*/  FMUL R63, R63, R23.reuse ;  /* 0x000000173f3f7220 */ /* 0x080fe20000400000 */
[----:B------:R-:W-:Y:S01]  /*7110*/  @P2 STG.E desc[UR50][R6.64+0x44], R35 ;  /* 0x0000442306002986 */ /* 0x000fe2000c101932 */
[----:B------:R-:W-:Y:S01]  /*7120*/  ISETP.GT.AND P2, PT, R2, 0x8, P5 ;  /* 0x000000080200780c */ /* 0x000fe20002f44270 */
[-C--:B------:R-:W-:Y:S01]  /*7130*/  FMUL R65, R65, R23.reuse ;  /* 0x0000001741417220 */ /* 0x080fe20000400000 */
[----:B------:R-:W-:Y:S01]  /*7140*/  ISETP.GT.AND P5, PT, R0, 0x21, PT ;  /* 0x000000210000780c */ /* 0x000fe20003fa4270 */
[----:B------:R1:W-:Y:S01]  /*7150*/  @P4 STG.E desc[UR50][R4.64+0x60], R9 ;  /* 0x0000600904004986 */ /* 0x0003e2000c101932 */
[C---:B------:R-:W-:Y:S01]  /*7160*/  ISETP.GT.AND P4, PT, R2.reuse, RZ, P1 ;  /* 0x000000ff0200720c */ /* 0x040fe20000f84270 */
[-C--:B------:R-:W-:Y:S01]  /*7170*/  FMUL R67, R67, R23.reuse ;  /* 0x0000001743437220 */ /* 0x080fe20000400000 */
[C---:B------:R-:W-:Y:S01]  /*7180*/  ISETP.GT.AND P1, PT, R2.reuse, 0x8, P1 ;  /* 0x000000080200780c */ /* 0x040fe20000f24270 */
[----:B------:R-:W-:Y:S01]  /*7190*/  @P3 STG.E desc[UR50][R4.64+0x64], R37 ;  /* 0x0000642504003986 */ /* 0x000fe2000c101932 */
[----:B------:R-:W-:Y:S01]  /*71a0*/  ISETP.GT.AND P3, PT, R2, RZ, P5 ;  /* 0x000000ff0200720c */ /* 0x000fe20002f64270 */
[-C--:B0-----:R-:W-:Y:S01]  /*71b0*/  FMUL R3, R40, R23.reuse ;  /* 0x0000001728037220 */ /* 0x081fe20000400000 */
[-C--:B------:R-:W-:Y:S01]  /*71c0*/  FMUL R69, R69, R23.reuse ;  /* 0x0000001745457220 */ /* 0x080fe20000400000 */
[-C--:B------:R-:W-:Y:S01]  /*71d0*/  FMUL R71, R71, R23.reuse ;  /* 0x0000001747477220 */ /* 0x080fe20000400000 */
[-C--:B------:R-:W-:Y:S01]  /*71e0*/  FMUL R73, R73, R23.reuse ;  /* 0x0000001749497220 */ /* 0x080fe20000400000 */
[----:B------:R0:W-:Y:S01]  /*71f0*/  @P2 STG.E desc[UR50][R6.64+0x60], R11 ;  /* 0x0000600b06002986 */ /* 0x0001e2000c101932 */
[----:B------:R-:W-:Y:S01]  /*7200*/  ISETP.GT.AND P2, PT, R2, 0x8, P5 ;  /* 0x000000080200780c */ /* 0x000fe20002f44270 */
[-C--:B-1----:R-:W-:Y:S01]  /*7210*/  FMUL R9, R42, R23.reuse ;  /* 0x000000172a097220 */ /* 0x082fe20000400000 */
[C---:B------:R-:W-:Y:S01]  /*7220*/  ISETP.GT.AND P5, PT, R0.reuse, 0x28, PT ;  /* 0x000000280000780c */ /* 0x040fe20003fa4270 */
[----:B------:R-:W-:Y:S01]  /*7230*/  @P0 STG.E desc[UR50][R6.64+0x64], R39 ;  /* 0x0000642706000986 */ /* 0x000fe2000c101932 */
[----:B------:R-:W-:Y:S01]  /*7240*/  ISETP.GT.AND P0, PT, R0, 0x29, PT ;  /* 0x000000290000780c */ /* 0x000fe20003f04270 */
[-C--:B------:R-:W-:Y:S01]  /*7250*/  FMUL R75, R75, R23.reuse ;  /* 0x000000174b4b7220 */ /* 0x080fe20000400000 */
[-C--:B------:R-:W-:Y:S01]  /*7260*/  FMUL R77, R77, R23.reuse ;  /* 0x000000174d4d7220 */ /* 0x080fe20000400000 */
[----:B------:R1:W-:Y:S01]  /*7270*/  @P4 STG.E desc[UR50][R4.64+0x80], R3 ;  /* 0x0000800304004986 */ /* 0x0003e2000c101932 */
[C---:B------:R-:W-:Y:S01]  /*7280*/  ISETP.GT.AND P4, PT, R2.reuse, RZ, P5 ;  /* 0x000000ff0200720c */ /* 0x040fe20002f84270 */
[-C--:B------:R-:W-:Y:S01]  /*7290*/  FMUL R79, R79, R23.reuse ;  /* 0x000000174f4f7220 */ /* 0x080fe20000400000 */
[-C--:B------:R-:W-:Y:S01]  /*72a0*/  FMUL R81, R81, R23.reuse ;  /* 0x0000001751517220 */ /* 0x080fe20000400000 */
[----:B------:R-:W-:Y:S01]  /*72b0*/  @P3 STG.E desc[UR50][R4.64+0x84], R41 ;  /* 0x0000842904003986 */ /* 0x000fe2000c101932 */
[----:B------:R-:W-:Y:S01]  /*72c0*/  ISETP.GT.AND P3, PT, R2, RZ, P0 ;  /* 0x000000ff0200720c */ /* 0x000fe20000764270 */
[-C--:B0-----:R-:W-:Y:S01]  /*72d0*/  FMUL R11, R46, R23.reuse ;  /* 0x000000172e0b7220 */ /* 0x081fe20000400000 */
[----:B------:R-:W-:Y:S01]  /*72e0*/  ISETP.GT.AND P0, PT, R2, 0x8, P0 ;  /* 0x000000080200780c */ /* 0x000fe20000704270 */
[----:B------:R0:W-:Y:S01]  /*72f0*/  @P1 STG.E desc[UR50][R6.64+0x80], R9 ;  /* 0x0000800906001986 */ /* 0x0001e2000c101932 */
[----:B------:R-:W-:Y:S01]  /*7300*/  ISETP.GT.AND P1, PT, R0, 0x30, PT ;  /* 0x000000300000780c */ /* 0x000fe20003f24270 */
[-C--:B------:R-:W-:Y:S01]  /*7310*/  FMUL R83, R83, R23.reuse ;  /* 0x0000001753537220 */ /* 0x080fe20000400000 */
[-C--:B------:R-:W-:Y:S01]  /*7320*/  FMUL R85, R85, R23.reuse ;  /* 0x0000001755557220 */ /* 0x080fe20000400000 */
[----:B------:R-:W-:Y:S01]  /*7330*/  @P2 STG.E desc[UR50][R6.64+0x84], R43 ;  /* 0x0000842b06002986 */ /* 0x000fe2000c101932 */
[-C--:B-1----:R-:W-:Y:S01]  /*7340*/  FMUL R3, R44, R23.reuse ;  /* 0x000000172c037220 */ /* 0x082fe20000400000 */
[----:B------:R-:W-:Y:S01]  /*7350*/  ISETP.GT.AND P2, PT, R2, 0x8, P5 ;  /* 0x000000080200780c */ /* 0x000fe20002f44270 */
[-C--:B------:R-:W-:Y:S01]  /*7360*/  FMUL R87, R87, R23.reuse ;  /* 0x0000001757577220 */ /* 0x080fe20000400000 */
[----:B------:R-:W-:Y:S01]  /*7370*/  ISETP.GT.AND P5, PT, R0, 0x31, PT ;  /* 0x000000310000780c */ /* 0x000fe20003fa4270 */
[-C--:B------:R-:W-:Y:S01]  /*7380*/  FMUL R89, R89, R23.reuse ;  /* 0x0000001759597220 */ /* 0x080fe20000400000 */
[----:B------:R1:W-:Y:S01]  /*7390*/  @P4 STG.E desc[UR50][R4.64+0xa0], R3 ;  /* 0x0000a00304004986 */ /* 0x0003e2000c101932 */
[----:B------:R-:W-:Y:S01]  /*73a0*/  ISETP.GT.AND P4, PT, R2, RZ, P1 ;  /* 0x000000ff0200720c */ /* 0x000fe20000f84270 */
[-C--:B0-----:R-:W-:Y:S01]  /*73b0*/  FMUL R9, R48, R23.reuse ;  /* 0x0000001730097220 */ /* 0x081fe20000400000 */
[C---:B------:R-:W-:Y:S01]  /*73c0*/  ISETP.GT.AND P1, PT, R2.reuse, 0x8, P1 ;  /* 0x000000080200780c */ /* 0x040fe20000f24270 */
[----:B------:R-:W-:Y:S01]  /*73d0*/  @P3 STG.E desc[UR50][R4.64+0xa4], R45 ;  /* 0x0000a42d04003986 */ /* 0x000fe2000c101932 */
[C---:B------:R-:W-:Y:S01]  /*73e0*/  ISETP.GT.AND P3, PT, R2.reuse, RZ, P5 ;  /* 0x000000ff0200720c */ /* 0x040fe20002f64270 */
[-C--:B------:R-:W-:Y:S01]  /*73f0*/  FMUL R91, R91, R23.reuse ;  /* 0x000000175b5b7220 */ /* 0x080fe20000400000 */
[-C--:B------:R-:W-:Y:S01]  /*7400*/  FMUL R93, R93, R23.reuse ;  /* 0x000000175d5d7220 */ /* 0x080fe20000400000 */
[-C--:B------:R-:W-:Y:S01]  /*7410*/  FMUL R95, R95, R23.reuse ;  /* 0x000000175f5f7220 */ /* 0x080fe20000400000 */
[----:B------:R0:W-:Y:S01]  /*7420*/  @P2 STG.E desc[UR50][R6.64+0xa0], R11 ;  /* 0x0000a00b06002986 */ /* 0x0001e2000c101932 */
[----:B------:R-:W-:Y:S01]  /*7430*/  ISETP.GT.AND P2, PT, R2, 0x8, P5 ;  /* 0x000000080200780c */ /* 0x000fe20002f44270 */
[-C--:B------:R-:W-:Y:S01]  /*7440*/  FMUL R97, R97, R23.reuse ;  /* 0x0000001761617220 */ /* 0x080fe20000400000 */
[----:B------:R-:W-:Y:S01]  /*7450*/  ISETP.GT.AND P5, PT, R0, 0x38, PT ;  /* 0x000000380000780c */ /* 0x000fe20003fa4270 */
[----:B------:R-:W-:Y:S01]  /*7460*/  @P0 STG.E desc[UR50][R6.64+0xa4], R47 ;  /* 0x0000a42f06000986 */ /* 0x000fe2000c101932 */
[-C--:B-1----:R-:W-:Y:S01]  /*7470*/  FMUL R3, R50, R23.reuse ;  /* 0x0000001732037220 */ /* 0x082fe20000400000 */
[----:B------:R-:W-:Y:S01]  /*7480*/  ISETP.GT.AND P0, PT, R0, 0x39, PT ;  /* 0x000000390000780c */ /* 0x000fe20003f04270 */
        /* <DEDUP_REMOVED lines=45> */
[C---:B------:R-:W-:Y:S01]  /*7760*/  ISETP.GT.AND P1, PT, R0.reuse, 0x50, PT ;  /* 0x000000500000780c */ /* 0x040fe20003f24270 */
[-C--:B------:R-:W-:Y:S01]  /*7770*/  FMUL R127, R127, R23.reuse ;  /* 0x000000177f7f7220 */ /* 0x080fe20000400000 */
[----:B------:R-:W-:Y:S01]  /*7780*/  ISETP.GT.AND P6, PT, R0, 0xd8, PT ;  /* 0x000000d80000780c */ /* 0x000fe20003fc4270 */
        /* <DEDUP_REMOVED lines=43> */
[----:B0-----:R-:W-:Y:S01]  /*7a40*/  FMUL R3, R72, R23 ;  /* 0x0000001748037220 */ /* 0x001fe20000400000 */
[C---:B------:R-:W-:Y:S01]  /*7a50*/  ISETP.GT.AND P1, PT, R2.reuse, 0x8, P1 ;  /* 0x000000080200780c */ /* 0x040fe20000f24270 */
[----:B------:R-:W-:Y:S01]  /*7a60*/  @P3 STG.E desc[UR50][R4.64+0x164], R69 ;  /* 0x0001644504003986 */ /* 0x000fe2000c101932 */
[----:B------:R-:W-:-:S04]  /*7a70*/  ISETP.GT.AND P3, PT, R2, RZ, P5 ;  /* 0x000000ff0200720c */ /* 0x000fc80002f64270 */
[----:B------:R0:W-:Y:S01]  /*7a80*/  @P2 STG.E desc[UR50][R6.64+0x160], R11 ;  /* 0x0001600b06002986 */ /* 0x0001e2000c101932 */
[----:B------:R-:W-:Y:S02]  /*7a90*/  ISETP.GT.AND P2, PT, R2, 0x8, P5 ;  /* 0x000000080200780c */ /* 0x000fe40002f44270 */
[----:B------:R-:W-:Y:S01]  /*7aa0*/  ISETP.GT.AND P5, PT, R0, 0x68, PT ;  /* 0x000000680000780c */ /* 0x000fe20003fa4270 */
[----:B------:R-:W-:Y:S01]  /*7ab0*/  @P0 STG.E desc[UR50][R6.64+0x164], R71 ;  /* 0x0001644706000986 */ /* 0x000fe2000c101932 */
[----:B-1----:R-:W-:Y:S01]  /*7ac0*/  FMUL R9, R74, R23 ;  /* 0x000000174a097220 */ /* 0x002fe20000400000 */
[----:B------:R-:W-:Y:S02]  /*7ad0*/  ISETP.GT.AND P0, PT, R0, 0x69, PT ;  /* 0x000000690000780c */ /* 0x000fe40003f04270 */
[----:B------:R1:W-:Y:S01]  /*7ae0*/  @P4 STG.E desc[UR50][R4.64+0x180], R3 ;  /* 0x0001800304004986 */ /* 0x0003e2000c101932 */
[----:B------:R-:W-:-:S03]  /*7af0*/  ISETP.GT.AND P4, PT, R2, RZ, P5 ;  /* 0x000000ff0200720c */ /* 0x000fc60002f84270 */
[----:B------:R-:W-:Y:S01]  /*7b00*/  @P3 STG.E desc[UR50][R4.64+0x184], R73 ;  /* 0x0001844904003986 */ /* 0x000fe2000c101932 */
[----:B------:R-:W-:Y:S01]  /*7b10*/  ISETP.GT.AND P3, PT, R2, RZ, P0 ;  /* 0x000000ff0200720c */ /* 0x000fe20000764270 */
[----:B0-----:R-:W-:Y:S01]  /*7b20*/  FMUL R11, R78, R23 ;  /* 0x000000174e0b7220 */ /* 0x001fe20000400000 */
[----:B------:R-:W-:Y:S01]  /*7b30*/  ISETP.GT.AND P0, PT, R2, 0x8, P0 ;  /* 0x000000080200780c */ /* 0x000fe20000704270 */
[----:B------:R0:W-:Y:S01]  /*7b40*/  @P1 STG.E desc[UR50][R6.64+0x180], R9 ;  /* 0x0001800906001986 */ /* 0x0001e2000c101932 */
[----:B------:R-:W-:-:S03]  /*7b50*/  ISETP.GT.AND P1, PT, R0, 0x70, PT ;  /* 0x000000700000780c */ /* 0x000fc60003f24270 */
[----:B------:R-:W-:Y:S01]  /*7b60*/  @P2 STG.E desc[UR50][R6.64+0x184], R75 ;  /* 0x0001844b06002986 */ /* 0x000fe2000c101932 */
[-C--:B-1----:R-:W-:Y:S01]  /*7b70*/  FMUL R3, R76, R23.reuse ;  /* 0x000000174c037220 */ /* 0x082fe20000400000 */
[----:B------:R-:W-:Y:S02]  /*7b80*/  ISETP.GT.AND P2, PT, R2, 0x8, P5 ;  /* 0x000000080200780c */ /* 0x000fe40002f44270 */
[----:B------:R-:W-:Y:S02]  /*7b90*/  ISETP.GT.AND P5, PT, R0, 0x71, PT ;  /* 0x000000710000780c */ /* 0x000fe40003fa4270 */
        /* <DEDUP_REMOVED lines=136> */
[-C--:B0-----:R-:W-:Y:S01]  /*8420*/  FMUL R11, R126, R23.reuse ;  /* 0x000000177e0b7220 */ /* 0x081fe20000400000 */
[----:B------:R-:W-:Y:S01]  /*8430*/  ISETP.GT.AND P0, PT, R2, 0x8, P0 ;  /* 0x000000080200780c */ /* 0x000fe20000704270 */
[----:B------:R0:W-:Y:S01]  /*8440*/  @P1 STG.E desc[UR50][R6.64+0x300], R9 ;  /* 0x0003000906001986 */ /* 0x0001e2000c101932 */
[----:B------:R-:W-:Y:S01]  /*8450*/  ISETP.GT.AND P1, PT, R0, 0xd0, PT ;  /* 0x000000d00000780c */ /* 0x000fe20003f24270 */
[-C--:B-1----:R-:W-:Y:S02]  /*8460*/  FMUL R3, R124, R23.reuse ;  /* 0x000000177c037220 */ /* 0x082fe40000400000 */
[----:B------:R-:W-:Y:S01]  /*8470*/  @P2 STG.E desc[UR50][R6.64+0x304], R123 ;  /* 0x0003047b06002986 */ /* 0x000fe2000c101932 */
[----:B------:R-:W-:Y:S02]  /*8480*/  ISETP.GT.AND P2, PT, R2, 0x8, P5 ;  /* 0x000000080200780c */ /* 0x000fe40002f44270 */
[----:B------:R-:W-:Y:S01]  /*8490*/  ISETP.GT.AND P5, PT, R0, 0xd1, PT ;  /* 0x000000d10000780c */ /* 0x000fe20003fa4270 */
[----:B------:R1:W-:Y:S01]  /*84a0*/  @P4 STG.E desc[UR50][R4.64+0x320], R3 ;  /* 0x0003200304004986 */ /* 0x0003e2000c101932 */
[----:B------:R-:W-:Y:S01]  /*84b0*/  ISETP.GT.AND P4, PT, R2, RZ, P1 ;  /* 0x000000ff0200720c */ /* 0x000fe20000f84270 */
[----:B0-----:R-:W-:-:S02]  /*84c0*/  FMUL R9, R128, R23 ;  /* 0x0000001780097220 */ /* 0x001fc40000400000 */
[----:B------:R-:W-:Y:S01]  /*84d0*/  @P3 STG.E desc[UR50][R4.64+0x324], R125 ;  /* 0x0003247d04003986 */ /* 0x000fe2000c101932 */
[C---:B------:R-:W-:Y:S02]  /*84e0*/  ISETP.GT.AND P3, PT, R2.reuse, RZ, P5 ;  /* 0x000000ff0200720c */ /* 0x040fe40002f64270 */
[----:B------:R-:W-:-:S03]  /*84f0*/  ISETP.GT.AND P1, PT, R2, 0x8, P1 ;  /* 0x000000080200780c */ /* 0x000fc60000f24270 */
[----:B------:R0:W-:Y:S01]  /*8500*/  @P2 STG.E desc[UR50][R6.64+0x320], R11 ;  /* 0x0003200b06002986 */ /* 0x0001e2000c101932 */
[----:B------:R-:W-:Y:S01]  /*8510*/  ISETP.GT.AND P2, PT, R2, 0x8, P5 ;  /* 0x000000080200780c */ /* 0x000fe20002f44270 */
[----:B-1----:R-:W-:Y:S02]  /*8520*/  FMUL R3, R130, R23 ;  /* 0x0000001782037220 */ /* 0x002fe40000400000 */
[----:B------:R-:W-:Y:S01]  /*8530*/  @P0 STG.E desc[UR50][R6.64+0x324], R127 ;  /* 0x0003247f06000986 */ /* 0x000fe2000c101932 */
[----:B------:R-:W-:-:S03]  /*8540*/  ISETP.GT.AND P0, PT, R0, 0xd9, PT ;  /* 0x000000d90000780c */ /* 0x000fc60003f04270 */
[----:B------:R1:W-:Y:S01]  /*8550*/  @P4 STG.E desc[UR50][R4.64+0x340], R9 ;  /* 0x0003400904004986 */ /* 0x0003e2000c101932 */
[C---:B------:R-:W-:Y:S02]  /*8560*/  ISETP.GT.AND P4, PT, R2.reuse, RZ, P6 ;  /* 0x000000ff0200720c */ /* 0x040fe40003784270 */
[C---:B------:R-:W-:Y:S01]  /*8570*/  ISETP.GT.AND P6, PT, R2.reuse, 0x8, P6 ;  /* 0x000000080200780c */ /* 0x040fe200037c4270 */
[----:B------:R-:W-:Y:S01]  /*8580*/  @P3 STG.E desc[UR50][R4.64+0x344], R129 ;  /* 0x0003448104003986 */ /* 0x000fe2000c101932 */
[----:B------:R-:W-:Y:S01]  /*8590*/  ISETP.GT.AND P3, PT, R2, RZ, P0 ;  /* 0x000000ff0200720c */ /* 0x000fe20000764270 */
[-C--:B0-----:R-:W-:Y:S02]  /*85a0*/  FMUL R11, R134, R23.reuse ;  /* 0x00000017860b7220 */ /* 0x081fe40000400000 */
[----:B------:R0:W-:Y:S01]  /*85b0*/  @P1 STG.E desc[UR50][R6.64+0x340], R3 ;  /* 0x0003400306001986 */ /* 0x0001e2000c101932 */
[----:B------:R-:W-:Y:S01]  /*85c0*/  ISETP.GT.AND P1, PT, R2, 0x8, P0 ;  /* 0x000000080200780c */ /* 0x000fe20000724270 */
[----:B-1----:R-:W-:-:S02]  /*85d0*/  FMUL R9, R132, R23 ;  /* 0x0000001784097220 */ /* 0x002fc40000400000 */
[----:B------:R-:W-:Y:S01]  /*85e0*/  @P2 STG.E desc[UR50][R6.64+0x344], R131 ;  /* 0x0003448306002986 */ /* 0x000fe2000c101932 */
[----:B------:R-:W-:-:S03]  /*85f0*/  ISETP.GT.AND P2, PT, R0, 0xe0, PT ;  /* 0x000000e00000780c */ /* 0x000fc60003f44270 */
[----:B------:R1:W-:Y:S01]  /*8600*/  @P4 STG.E desc[UR50][R4.64+0x360], R9 ;  /* 0x0003600904004986 */ /* 0x0003e2000c101932 */
[----:B------:R-:W-:Y:S02]  /*8610*/  ISETP.GT.AND P5, PT, R2, RZ, P2 ;  /* 0x000000ff0200720c */ /* 0x000fe400017a4270 */
[----:B------:R-:W-:Y:S01]  /*8620*/  ISETP.GT.AND P4, PT, R0, 0xe1, PT ;  /* 0x000000e10000780c */ /* 0x000fe20003f84270 */
[----:B0-----:R-:W-:Y:S01]  /*8630*/  FMUL R3, R136, R23 ;  /* 0x0000001788037220 */ /* 0x001fe20000400000 */
[----:B------:R-:W-:Y:S01]  /*8640*/  @P3 STG.E desc[UR50][R4.64+0x364], R133 ;  /* 0x0003648504003986 */ /* 0x000fe2000c101932 */
[C---:B------:R-:W-:Y:S02]  /*8650*/  ISETP.GT.AND P2, PT, R2.reuse, 0x8, P2 ;  /* 0x000000080200780c */ /* 0x040fe40001744270 */
[----:B------:R-:W-:Y:S01]  /*8660*/  ISETP.GT.AND P0, PT, R2, RZ, P4 ;  /* 0x000000ff0200720c */ /* 0x000fe20002704270 */
[----:B------:R0:W-:Y:S01]  /*8670*/  @P6 STG.E desc[UR50][R6.64+0x360], R11 ;  /* 0x0003600b06006986 */ /* 0x0001e2000c101932 */
[----:B------:R-:W-:-:S02]  /*8680*/  ISETP.GT.AND P3, PT, R0, 0xe8, PT ;  /* 0x000000e80000780c */ /* 0x000fc40003f64270 */
[C---:B------:R-:W-:Y:S01]  /*8690*/  ISETP.GT.AND P4, PT, R2.reuse, 0x8, P4 ;  /* 0x000000080200780c */ /* 0x040fe20002784270 */
[----:B------:R-:W-:Y:S01]  /*86a0*/  @P1 STG.E desc[UR50][R6.64+0x364], R135 ;  /* 0x0003648706001986 */ /* 0x000fe2000c101932 */
[----:B------:R-:W-:Y:S01]  /*86b0*/  ISETP.GT.AND P1, PT, R2, RZ, P3 ;  /* 0x000000ff0200720c */ /* 0x000fe20001f24270 */
[----:B-1----:R-:W-:Y:S01]  /*86c0*/  FMUL R9, R138, R23 ;  /* 0x000000178a097220 */ /* 0x002fe20000400000 */
[----:B------:R-:W-:Y:S01]  /*86d0*/  ISETP.GT.AND P3, PT, R2, 0x8, P3 ;  /* 0x000000080200780c */ /* 0x000fe20001f64270 */
[----:B------:R1:W-:Y:S01]  /*86e0*/  @P5 STG.E desc[UR50][R4.64+0x380], R3 ;  /* 0x0003800304005986 */ /* 0x0003e2000c101932 */
[----:B------:R-:W-:-:S03]  /*86f0*/  ISETP.GT.AND P5, PT, R0, 0xe9, PT ;  /* 0x000000e90000780c */ /* 0x000fc60003fa4270 */
        /* <DEDUP_REMOVED lines=8> */
[----:B------:R-:W-:Y:S02]  /*8780*/  ISETP.GT.AND P4, PT, R0, 0xf1, PT ;  /* 0x000000f10000780c */ /* 0x000fe40003f84270 */
[C---:B------:R-:W-:Y:S01]  /*8790*/  ISETP.GT.AND P6, PT, R2.reuse, RZ, P2 ;  /* 0x000000ff0200720c */ /* 0x040fe200017c4270 */
[----:B------:R-:W-:Y:S01]  /*87a0*/  @P1 STG.E desc[UR50][R4.64+0x3a0], R3 ;  /* 0x0003a00304001986 */ /* 0x000fe2000c101932 */
[----:B------:R-:W-:Y:S01]  /*87b0*/  ISETP.GT.AND P2, PT, R2, 0x8, P2 ;  /* 0x000000080200780c */ /* 0x000fe20001744270 */
[----:B0-----:R-:W-:-:S02]  /*87c0*/  FMUL R9, R142, R23 ;  /* 0x000000178e097220 */ /* 0x001fc40000400000 */
[----:B------:R-:W-:Y:S01]  /*87d0*/  @P0 STG.E desc[UR50][R4.64+0x3a4], R141 ;  /* 0x0003a48d04000986 */ /* 0x000fe2000c101932 */
[C---:B------:R-:W-:Y:S02]  /*87e0*/  ISETP.GT.AND P0, PT, R0.reuse, 0xf9, PT ;  /* 0x000000f90000780c */ /* 0x040fe40003f04270 */
[----:B------:R-:W-:Y:S01]  /*87f0*/  ISETP.GT.AND P1, PT, R0, 0xf8, PT ;  /* 0x000000f80000780c */ /* 0x000fe20003f24270 */
[----:B------:R0:W-:Y:S01]  /*8800*/  @P3 STG.E desc[UR50][R6.64+0x3a0], R9 ;  /* 0x0003a00906003986 */ /* 0x0001e2000c101932 */
[C---:B------:R-:W-:Y:S02]  /*8810*/  ISETP.GT.AND P3, PT, R2.reuse, RZ, P4 ;  /* 0x000000ff0200720c */ /* 0x040fe40002764270 */
[C---:B------:R-:W-:Y:S01]  /*8820*/  ISETP.GT.AND P4, PT, R2.reuse, 0x8, P4 ;  /* 0x000000080200780c */ /* 0x040fe20002784270 */
[----:B------:R-:W-:Y:S01]  /*8830*/  @P5 STG.E desc[UR50][R6.64+0x3a4], R143 ;  /* 0x0003a48f06005986 */ /* 0x000fe2000c101932 */
[C---:B------:R-:W-:Y:S02]  /*8840*/  ISETP.GT.AND P5, PT, R2.reuse, RZ, P0 ;  /* 0x000000ff0200720c */ /* 0x040fe400007a4270 */
[C---:B------:R-:W-:Y:S01]  /*8850*/  ISETP.GT.AND P0, PT, R2.reuse, 0x8, P0 ;  /* 0x000000080200780c */ /* 0x040fe20000704270 */
[----:B------:R1:W-:Y:S01]  /*8860*/  @P6 STG.E desc[UR50][R4.64+0x3c0], R11 ;  /* 0x0003c00b04006986 */ /* 0x0003e2000c101932 */
[----:B------:R-:W-:-:S02]  /*8870*/  ISETP.GT.AND P6, PT, R2, RZ, P1 ;  /* 0x000000ff0200720c */ /* 0x000fc40000fc4270 */
[----:B------:R-:W-:Y:S01]  /*8880*/  ISETP.GT.AND P1, PT, R2, 0x8, P1 ;  /* 0x000000080200780c */ /* 0x000fe20000f24270 */
[-C--:B0-----:R-:W-:Y:S02]  /*8890*/  FMUL R9, R146, R23.reuse ;  /* 0x0000001792097220 */ /* 0x081fe40000400000 */
[----:B------:R-:W-:Y:S02]  /*88a0*/  @P3 IMAD.MOV.U32 R2, RZ, RZ, R4 ;  /* 0x000000ffff023224 */ /* 0x000fe400078e0004 */
[----:B------:R-:W-:Y:S02]  /*88b0*/  @P3 IMAD.MOV.U32 R3, RZ, RZ, R5 ;  /* 0x000000ffff033224 */ /* 0x000fe400078e0005 */
[----:B-1----:R-:W-:-:S03]  /*88c0*/  FMUL R11, R148, R23 ;  /* 0x00000017940b7220 */ /* 0x002fc60000400000 */
[----:B------:R0:W-:Y:S02]  /*88d0*/  @P3 STG.E desc[UR50][R2.64+0x3c4], R145 ;  /* 0x0003c49102003986 */ /* 0x0001e4000c101932 */
[----:B0-----:R-:W-:Y:S02]  /*88e0*/  @P2 IMAD.MOV.U32 R2, RZ, RZ, R6 ;  /* 0x000000ffff022224 */ /* 0x001fe400078e0006 */
[----:B------:R-:W-:-:S05]  /*88f0*/  @P2 IMAD.MOV.U32 R3, RZ, RZ, R7 ;  /* 0x000000ffff032224 */ /* 0x000fca00078e0007 */
[----:B------:R0:W-:Y:S02]  /*8900*/  @P2 STG.E desc[UR50][R2.64+0x3c0], R9 ;  /* 0x0003c00902002986 */ /* 0x0001e4000c101932 */
[----:B0-----:R-:W-:Y:S02]  /*8910*/  @P4 IMAD.MOV.U32 R2, RZ, RZ, R6 ;  /* 0x000000ffff024224 */ /* 0x001fe400078e0006 */
[----:B------:R-:W-:-:S05]  /*8920*/  @P4 IMAD.MOV.U32 R3, RZ, RZ, R7 ;  /* 0x000000ffff034224 */ /* 0x000fca00078e0007 */
[----:B------:R0:W-:Y:S02]  /*8930*/  @P4 STG.E desc[UR50][R2.64+0x3c4], R147 ;  /* 0x0003c49302004986 */ /* 0x0001e4000c101932 */
[----:B0-----:R-:W-:Y:S02]  /*8940*/  @P6 IMAD.MOV.U32 R2, RZ, RZ, R4 ;  /* 0x000000ffff026224 */ /* 0x001fe400078e0004 */
[----:B------:R-:W-:-:S05]  /*8950*/  @P6 IMAD.MOV.U32 R3, RZ, RZ, R5 ;  /* 0x000000ffff036224 */ /* 0x000fca00078e0005 */
[----:B------:R0:W-:Y:S04]  /*8960*/  @P6 STG.E desc[UR50][R2.64+0x3e0], R11 ;  /* 0x0003e00b02006986 */ /* 0x0001e8000c101932 */
[----:B------:R1:W-:Y:S01]  /*8970*/  @P5 STG.E desc[UR50][R4.64+0x3e4], R149 ;  /* 0x0003e49504005986 */ /* 0x0003e2000c101932 */
[----:B0-----:R-:W-:Y:S02]  /*8980*/  @P1 IMAD.MOV.U32 R2, RZ, RZ, R6 ;  /* 0x000000ffff021224 */ /* 0x001fe400078e0006 */
[----:B------:R-:W-:-:S05]  /*8990*/  @P1 IMAD.MOV.U32 R3, RZ, RZ, R7 ;  /* 0x000000ffff031224 */ /* 0x000fca00078e0007 */
[----:B------:R1:W-:Y:S04]  /*89a0*/  @P1 STG.E desc[UR50][R2.64+0x3e0], R13 ;  /* 0x0003e00d02001986 */ /* 0x0003e8000c101932 */
[----:B------:R1:W-:Y:S02]  /*89b0*/  @P0 STG.E desc[UR50][R6.64+0x3e4], R151 ;  /* 0x0003e49706000986 */ /* 0x0003e4000c101932 */
.L_x_285:
[----:B------:R-:W-:Y:S05]  /*89c0*/  BSYNC B0 ;  /* 0x0000000000007941 */ /* 0x000fea0003800000 */
.L_x_31:
[----:B01----:R-:W-:Y:S01]  /*89d0*/  IMAD.U32 R2, RZ, RZ, UR38 ;  /* 0x00000026ff027e24 */ /* 0x003fe2000f8e00ff */
[----:B------:R-:W-:Y:S01]  /*89e0*/  ULDC.64 UR4, c[0x0][0x650] ;  /* 0x0001940000047ab9 */ /* 0x000fe20000000a00 */
[----:B------:R-:W-:Y:S01]  /*89f0*/  IMAD.U32 R0, RZ, RZ, UR41 ;  /* 0x00000029ff007e24 */ /* 0x000fe2000f8e00ff */
[----:B------:R0:W-:Y:S01]  /*8a00*/  SYNCS.ARRIVE.TRANS64.A1T0 RZ, [R158+UR46], RZ ;  /* 0x000000ff9eff79a7 */ /* 0x0001e2000810002e */
[----:B------:R-:W-:Y:S01]  /*8a10*/  IMAD.U32 R3, RZ, RZ, UR39 ;  /* 0x00000027ff037e24 */ /* 0x000fe2000f8e00ff */
[C---:B------:R-:W-:Y:S01]  /*8a20*/  LEA R16, P0, R2.reuse, R16, 0x1 ;  /* 0x0000001002107211 */ /* 0x040fe200078008ff */
[----:B------:R-:W-:Y:S02]  /*8a30*/  IMAD.MOV.U32 R18, RZ, RZ, -0x1 ;  /* 0xffffffffff127424 */ /* 0x000fe400078e00ff */
[----:B------:R-:W-:Y:S01]  /*8a40*/  IMAD.MOV.U32 R19, RZ, RZ, -0x1 ;  /* 0xffffffffff137424 */ /* 0x000fe200078e00ff */
[----:B------:R-:W-:Y:S01]  /*8a50*/  LEA.HI.X R17, R2, R17, R0, 0x1, P0 ;  /* 0x0000001102117211 */ /* 0x000fe200000f0c00 */
[----:B------:R-:W-:Y:S01]  /*8a60*/  IMAD.MOV.U32 R2, RZ, RZ, -0x1 ;  /* 0xffffffffff027424 */ /* 0x000fe200078e00ff */
[----:B------:R-:W-:-:S02]  /*8a70*/  ISETP.GE.U32.AND P0, PT, R16, UR4, PT ;  /* 0x0000000410007c0c */ /* 0x000fc4000bf06070 */
[----:B------:R-:W-:Y:S02]  /*8a80*/  PRMT R0, RZ, 0x7610, R0 ;  /* 0x00007610ff007816 */ /* 0x000fe40000000000 */
[----:B------:R-:W-:-:S13]  /*8a90*/  ISETP.GE.U32.AND.EX P0, PT, R17, UR5, PT, P0 ;  /* 0x0000000511007c0c */ /* 0x000fda000bf06100 */
[----:B0-----:R-:W-:Y:S05]  /*8aa0*/  @P0 BRA `(.L_x_286) ;  /* 0x00000004008c0947 */ /* 0x001fea0003800000 */
[----:B------:R-:W0:Y:S01]  /*8ab0*/  S2UR UR7, SR_CTAID.X ;  /* 0x00000000000779c3 */ /* 0x000e220000002500 */
[----:B------:R-:W-:Y:S01]  /*8ac0*/  ULDC.64 UR4, c[0x0][0x628] ;  /* 0x00018a0000047ab9 */ /* 0x000fe20000000a00 */
[----:B------:R-:W-:Y:S01]  /*8ad0*/  ULDC UR6, c[0x0][0x150] ;  /* 0x0000540000067ab9 */ /* 0x000fe20000000800 */
[----:B------:R-:W-:Y:S01]  /*8ae0*/  ISETP.NE.U32.AND P0, PT, RZ, UR4, PT ;  /* 0x00000004ff007c0c */ /* 0x000fe2000bf05070 */
[----:B------:R-:W-:Y:S01]  /*8af0*/  ULDC UR15, c[0x0][0x630] ;  /* 0x00018c00000f7ab9 */ /* 0x000fe20000000800 */
[C---:B------:R-:W-:Y:S01]  /*8b00*/  R2UR UR16, R16.reuse ;  /* 0x00000000101072ca */ /* 0x040fe200000e0000 */
[----:B------:R-:W-:Y:S01]  /*8b10*/  ULDC UR18, c[0x0][0x154] ;  /* 0x0000550000127ab9 */ /* 0x000fe20000000800 */
[----:B------:R-:W-:Y:S01]  /*8b20*/  ISETP.NE.AND.EX P0, PT, RZ, UR5, PT, P0 ;  /* 0x00000005ff007c0c */ /* 0x000fe2000bf05300 */
[----:B------:R-:W1:Y:S01]  /*8b30*/  S2UR UR19, SR_CTAID.Y ;  /* 0x00000000001379c3 */ /* 0x000e620000002600 */
[----:B------:R-:W-:Y:S02]  /*8b40*/  R2UR UR17, R17 ;  /* 0x00000000111172ca */ /* 0x000fe400000e0000 */
[----:B------:R-:W-:-:S02]  /*8b50*/  R2UR UR12, R16 ;  /* 0x00000000100c72ca */ /* 0x000fc400000e0000 */
[----:B------:R-:W-:Y:S02]  /*8b60*/  R2UR UR13, R17 ;  /* 0x00000000110d72ca */ /* 0x000fe400000e0000 */
[----:B0-----:R-:W-:-:S05]  /*8b70*/  I2FP.F32.U32 R0, UR7 ;  /* 0x0000000700007c45 */ /* 0x001fca0008201000 */
[----:B------:R-:W-:-:S04]  /*8b80*/  FMUL R0, R0, UR6 ;  /* 0x0000000600007c20 */ /* 0x000fc80008400000 */
[----:B------:R0:W0:Y:S01]  /*8b90*/  F2I.U32.TRUNC.NTZ R2, R0 ;  /* 0x0000000000027305 */ /* 0x000022000020f000 */
[----:B-1----:R-:W-:Y:S05]  /*8ba0*/  @!P0 BRA `(.L_x_287) ;  /* 0x0000000000308947 */ /* 0x002fea0003800000 */
        /* <DEDUP_REMOVED lines=12> */
.L_x_287:
[----:B------:R-:W-:Y:S01]  /*8c70*/  USHF.R.U64 UR6, UR12, UR15, UR13 ;  /* 0x0000000f0c067299 */ /* 0x000fe2000800120d */
[----:B0-----:R-:W-:Y:S01]  /*8c80*/  I2FP.F32.U32 R0, UR19 ;  /* 0x0000001300007c45 */ /* 0x001fe20008201000 */
[----:B------:R-:W-:Y:S01]  /*8c90*/  USHF.R.U32.HI UR4, URZ, UR15, UR13 ;  /* 0x0000000f3f047299 */ /* 0x000fe2000801160d */
[----:B------:R-:W-:Y:S01]  /*8ca0*/  R2UR UR14, R2 ;  /* 0x00000000020e72ca */ /* 0x000fe200000e0000 */
[----:B------:R-:W-:Y:S02]  /*8cb0*/  UIADD3 UR9, UP0, URZ, -UR6, URZ ;  /* 0x800000063f097290 */ /* 0x000fe4000ff1e03f */
[----:B------:R-:W-:Y:S01]  /*8cc0*/  FMUL R0, R0, UR18 ;  /* 0x0000001200007c20 */ /* 0x000fe20008400000 */
[----:B------:R-:W-:Y:S01]  /*8cd0*/  ULDC.64 UR12, c[0x0][0x620] ;  /* 0x00018800000c7ab9 */ /* 0x000fe20000000a00 */
[----:B------:R-:W-:Y:S01]  /*8ce0*/  UIADD3.X UR4, URZ, ~UR4, URZ, UP0, !UPT ;  /* 0x800000043f047290 */ /* 0x000fe200087fe43f */
[----:B------:R-:W-:Y:S01]  /*8cf0*/  UMOV UR10, UR16 ;  /* 0x00000010000a7c82 */ /* 0x000fe20008000000 */
[----:B------:R-:W-:-:S02]  /*8d00*/  UMOV UR11, UR17 ;  /* 0x00000011000b7c82 */ /* 0x000fc40008000000 */
[----:B------:R-:W0:Y:S01]  /*8d10*/  F2I.U32.TRUNC.NTZ R0, R0 ;  /* 0x0000000000007305 */ /* 0x000e22000020f000 */
[----:B------:R-:W-:Y:S02]  /*8d20*/  UIMAD UR4, UR4, UR12, URZ ;  /* 0x0000000c040472a4 */ /* 0x000fe4000f8e023f */
        /* <DEDUP_REMOVED lines=9> */
[----:B------:R-:W-:Y:S01]  /*8dc0*/  USHF.R.U64 UR12, UR10, UR13, UR11 ;  /* 0x0000000d0a0c7299 */ /* 0x000fe2000800120b */
[----:B0-----:R-:W-:Y:S01]  /*8dd0*/  R2UR UR16, R0 ;  /* 0x00000000001072ca */ /* 0x001fe200000e0000 */
[----:B------:R-:W-:Y:S01]  /*8de0*/  USHF.R.U32.HI UR10, URZ, UR13, UR11 ;  /* 0x0000000d3f0a7299 */ /* 0x000fe2000801160b */
[----:B------:R-:W-:Y:S01]  /*8df0*/  ISETP.NE.AND.EX P0, PT, RZ, UR5, PT, P0 ;  /* 0x00000005ff007c0c */ /* 0x000fe2000bf05300 */
[----:B------:R-:W-:Y:S01]  /*8e00*/  ULDC UR17, c[0x0][0x608] ;  /* 0x0001820000117ab9 */ /* 0x000fe20000000800 */
[----:B------:R-:W-:-:S02]  /*8e10*/  ULOP3.LUT UR23, URZ, UR18, URZ, 0x33, !UPT ;  /* 0x000000123f177292 */ /* 0x000fc4000f8e333f */
[----:B------:R-:W-:Y:S02]  /*8e20*/  USHF.R.U64 UR18, UR12, UR17, UR10 ;  /* 0x000000110c127299 */ /* 0x000fe4000800120a */
[----:B------:R-:W-:Y:S01]  /*8e30*/  USHF.R.U32.HI UR10, URZ, UR17, UR10 ;  /* 0x000000113f0a7299 */ /* 0x000fe2000801160a */
[----:B------:R-:W-:Y:S01]  /*8e40*/  UMOV UR20, 0x1 ;  /* 0x0000000100147882 */ /* 0x000fe20000000000 */
[----:B------:R-:W-:Y:S02]  /*8e50*/  UIADD3 UR14, -UR14, URZ, URZ ;  /* 0x0000003f0e0e7290 */ /* 0x000fe4000fffe13f */
[----:B------:R-:W-:Y:S02]  /*8e60*/  USHF.L.U32 UR13, UR20, UR22, URZ ;  /* 0x00000016140d7299 */ /* 0x000fe4000800063f */
[----:B------:R-:W-:Y:S01]  /*8e70*/  USHF.R.U64 UR20, UR18, UR22, UR10 ;  /* 0x0000001612147299 */ /* 0x000fe2000800120a */
[----:B------:R-:W-:Y:S01]  /*8e80*/  ULDC UR15, c[0x0][0x144] ;  /* 0x00005100000f7ab9 */ /* 0x000fe20000000800 */
[----:B------:R-:W-:Y:S01]  /*8e90*/  ULDC UR8, c[0x0][0x600] ;  /* 0x0001800000087ab9 */ /* 0x000fe20000000800 */
[----:B------:R-:W-:-:S02]  /*8ea0*/  UIADD3 UR21, -UR16, URZ, URZ ;  /* 0x0000003f10157290 */ /* 0x000fc4000fffe13f */
[----:B------:R-:W-:Y:S02]  /*8eb0*/  USHF.R.U32.HI UR17, URZ, UR22, UR10 ;  /* 0x000000163f117299 */ /* 0x000fe4000801160a */
[----:B------:R-:W-:Y:S02]  /*8ec0*/  UIADD3 UR9, UR8, -0x1, URZ ;  /* 0xffffffff08097890 */ /* 0x000fe4000fffe03f */
        /* <DEDUP_REMOVED lines=16> */
.L_x_288:
[----:B------:R-:W-:Y:S01]  /*8fd0*/  UISETP.NE.AND UP0, UPT, UR40, URZ, UPT ;  /* 0x0000003f2800728c */ /* 0x000fe2000bf05270 */
[----:B------:R-:W-:Y:S01]  /*8fe0*/  IMAD.MOV.U32 R0, RZ, RZ, 0x1 ;  /* 0x00000001ff007424 */ /* 0x000fe200078e00ff */
[----:B------:R-:W-:Y:S01]  /*8ff0*/  USHF.R.U64 UR4, UR16, UR24, UR17 ;  /* 0x0000001810047299 */ /* 0x000fe20008001211 */
[----:B------:R-:W-:Y:S01]  /*9000*/  IMAD.U32 R19, RZ, RZ, UR6 ;  /* 0x00000006ff137e24 */ /* 0x000fe2000f8e00ff */
[----:B------:R-:W-:Y:S02]  /*9010*/  ULOP3.LUT UR18, UR18, UR23, URZ, 0xc0, !UPT ;  /* 0x0000001712127292 */ /* 0x000fe4000f8ec03f */
[----:B------:R-:W-:Y:S02]  /*9020*/  UIADD3 UR5, -UR4, URZ, URZ ;  /* 0x0000003f04057290 */ /* 0x000fe4000fffe13f */
[----:B------:R-:W-:Y:S02]  /*9030*/  ULOP3.LUT UR9, UR12, UR9, URZ, 0xc0, !UPT ;  /* 0x000000090c097292 */ /* 0x000fe4000f8ec03f */
[----:B------:R-:W-:-:S02]  /*9040*/  UIMAD UR4, UR13, UR4, UR18 ;  /* 0x000000040d0472a4 */ /* 0x000fc4000f8e0212 */
[----:B------:R-:W-:Y:S02]  /*9050*/  @UP0 UIMAD UR22, UR26, UR21, UR19 ;  /* 0x000000151a1602a4 */ /* 0x000fe4000f8e0213 */
[----:B------:R-:W-:Y:S01]  /*9060*/  UIMAD UR5, UR5, UR25, UR20 ;  /* 0x00000019050572a4 */ /* 0x000fe2000f8e0214 */
[----:B------:R-:W-:Y:S02]  /*9070*/  ULDC UR7, c[0x0][0x610] ;  /* 0x0001840000077ab9 */ /* 0x000fe40000000800 */
[----:B------:R-:W-:Y:S02]  /*9080*/  UIMAD UR4, UR4, UR7, UR22 ;  /* 0x00000007040472a4 */ /* 0x000fe4000f8e0216 */
[----:B------:R-:W-:-:S04]  /*9090*/  UIMAD UR5, UR5, UR8, UR9 ;  /* 0x00000008050572a4 */ /* 0x000fc8000f8e0209 */
[----:B------:R-:W-:Y:S02]  /*90a0*/  USEL UR7, UR5, UR4, !UP0 ;  /* 0x0000000405077287 */ /* 0x000fe4000c000000 */
[----:B------:R-:W-:-:S04]  /*90b0*/  USEL UR4, UR4, UR5, !UP0 ;  /* 0x0000000504047287 */ /* 0x000fc8000c000000 */
[----:B------:R-:W-:Y:S02]  /*90c0*/  IMAD.U32 R2, RZ, RZ, UR7 ;  /* 0x00000007ff027e24 */ /* 0x000fe4000f8e00ff */
[----:B------:R-:W-:-:S07]  /*90d0*/  IMAD.U32 R18, RZ, RZ, UR4 ;  /* 0x00000004ff127e24 */ /* 0x000fce000f8e00ff */
.L_x_286:
[----:B------:R-:W-:Y:S02]  /*90e0*/  LOP3.LUT P0, RZ, R0, 0xff, RZ, 0xc0, !PT ;  /* 0x000000ff00ff7812 */ /* 0x000fe4000780c0ff */
[----:B------:R-:W-:-:S11]  /*90f0*/  LOP3.LUT R168, R168, 0x1, RZ, 0x3c, !PT ;  /* 0x00000001a8a87812 */ /* 0x000fd600078e3cff */
[----:B------:R-:W-:Y:S05]  /*9100*/  @P0 BRA `(.L_x_289) ;  /* 0xffffff8000fc0947 */ /* 0x000fea000383ffff */
[----:B------:R-:W-:Y:S05]  /*9110*/  EXIT ;  /* 0x000000000000794d */ /* 0x000fea0003800000 */
.L_x_12:
[----:B------:R-:W-:-:S08]  /*9120*/  ISETP.NE.AND P0, PT, RZ, UR8, PT ;  /* 0x00000008ff007c0c */ /* 0x000fd0000bf05270 */
[----:B-----5:R-:W0:-:S00]  /*9130*/  USETMAXREG.DEALLOC.CTAPOOL 0x28 ;  /* 0x00000028000079c8 */ /* 0x020e0000080e0500 */
[----:B------:R-:W-:Y:S05]  /*9140*/  @P0 EXIT ;  /* 0x000000000000094d */ /* 0x000fea0003800000 */
[----:B0-----:R-:W-:Y:S01]  /*9150*/  LOP3.LUT P0, RZ, R5, 0xff, RZ, 0xc0, !PT ;  /* 0x000000ff05ff7812 */ /* 0x001fe2000780c0ff */
[----:B------:R-:W-:Y:S02]  /*9160*/  IMAD.MOV.U32 R8, RZ, RZ, 0x1 ;  /* 0x00000001ff087424 */ /* 0x000fe400078e00ff */
[----:B------:R-:W-:-:S10]  /*9170*/  IMAD.MOV.U32 R0, RZ, RZ, RZ ;  /* 0x000000ffff007224 */ /* 0x000fd400078e00ff */
[----:B------:R-:W-:Y:S05]  /*9180*/  @!P0 BRA `(.L_x_290) ;  /* 0x0000000c00448947 */ /* 0x000fea0003800000 */
[----:B------:R-:W-:Y:S01]  /*9190*/  LOP3.LUT P0, RZ, R4, 0x1f, RZ, 0xc0, !PT ;  /* 0x0000001f04ff7812 */ /* 0x000fe2000780c0ff */
[----:B------:R-:W-:Y:S01]  /*91a0*/  ULDC UR5, c[0x0][0x658] ;  /* 0x0001960000057ab9 */ /* 0x000fe20000000800 */
[----:B------:R-:W-:Y:S01]  /*91b0*/  UMOV UR6, 0xffffffff ;  /* 0xffffffff00067882 */ /* 0x000fe20000000000 */
[----:B------:R-:W-:Y:S01]  /*91c0*/  BSSY B0, `(.L_x_290) ;  /* 0x00000cd000007945 */ /* 0x000fe20003800000 */
[----:B------:R-:W-:Y:S01]  /*91d0*/  USHF.L.U32 UR6, UR6, UR5, URZ ;  /* 0x0000000506067299 */ /* 0x000fe2000800063f */
[C---:B------:R-:W-:Y:S01]  /*91e0*/  ISETP.NE.AND P3, PT, R3.reuse, RZ, PT ;  /* 0x000000ff0300720c */ /* 0x040fe20003f65270 */
[----:B------:R-:W-:Y:S01]  /*91f0*/  IMAD.MOV.U32 R9, RZ, RZ, 0x1 ;  /* 0x00000001ff097424 */ /* 0x000fe200078e00ff */
[----:B------:R-:W-:Y:S01]  /*9200*/  ISETP.NE.OR P0, PT, R3, RZ, !P0 ;  /* 0x000000ff0300720c */ /* 0x000fe20004705670 */
[----:B------:R-:W-:Y:S01]  /*9210*/  IMAD.MOV.U32 R8, RZ, RZ, 0x1 ;  /* 0x00000001ff087424 */ /* 0x000fe200078e00ff */
[----:B------:R-:W-:Y:S01]  /*9220*/  ULDC UR4, c[0x0][0x600] ;  /* 0x0001800000047ab9 */ /* 0x000fe20000000800 */
[----:B------:R-:W-:Y:S01]  /*9230*/  IMAD.MOV.U32 R0, RZ, RZ, RZ ;  /* 0x000000ffff007224 */ /* 0x000fe200078e00ff */
[----:B------:R-:W-:Y:S01]  /*9240*/  UMOV UR7, 0x1 ;  /* 0x0000000100077882 */ /* 0x000fe20000000000 */
[----:B------:R-:W-:-:S02]  /*9250*/  UIADD3 UR21, UR37, 0x1, URZ ;  /* 0x0000000125157890 */ /* 0x000fc4000fffe03f */
[----:B------:R-:W-:Y:S02]  /*9260*/  ULOP3.LUT UR13, UR42, 0x2, URZ, 0xfc, !UPT ;  /* 0x000000022a0d7892 */ /* 0x000fe4000f8efc3f */
[----:B------:R-:W-:Y:S02]  /*9270*/  UIADD3 UR4, UR4, -0x1, URZ ;  /* 0xffffffff04047890 */ /* 0x000fe4000fffe03f */
[----:B------:R-:W-:Y:S02]  /*9280*/  USHF.L.U32 UR5, UR7, UR5, URZ ;  /* 0x0000000507057299 */ /* 0x000fe4000800063f */
[----:B------:R-:W-:Y:S01]  /*9290*/  ULOP3.LUT UR6, URZ, UR6, URZ, 0x33, !UPT ;  /* 0x000000063f067292 */ /* 0x000fe2000f8e333f */
[----:B------:R-:W-:-:S11]  /*92a0*/  ULDC.64 UR30, c[0x0][0x198] ;  /* 0x00006600001e7ab9 */ /* 0x000fd60000000a00 */
.L_x_302:
[----:B------:R-:W-:-:S03]  /*92b0*/  UMOV UR7, 0xffffffff ;  /* 0xffffffff00077882 */ /* 0x000fc60000000000 */
[----:B------:R-:W-:Y:S05]  /*92c0*/  BRA.DIV UR7, `(.L_x_291) ;  /* 0x0000000e07c47947 */ /* 0x000fea000b800000 */
[----:B------:R-:W-:-:S13]  /*92d0*/  ELECT P6, URZ, PT ;  /* 0x00000000003f782f */ /* 0x000fda00038c0000 */
.L_x_313:
[----:B------:R-:W0:Y:S01]  /*92e0*/  LDC R3, c[0x0][0x28c] ;  /* 0x0000a300ff037b82 */ /* 0x000e220000000800 */
[----:B------:R-:W-:Y:S01]  /*92f0*/  BSSY B1, `(.L_x_292) ;  /* 0x0000044000017945 */ /* 0x000fe20003800000 */
[----:B0-----:R-:W-:-:S13]  /*9300*/  ISETP.LT.OR P6, PT, R3, 0x1, !P6 ;  /* 0x000000010300780c */ /* 0x001fda00077c1670 */
[----:B------:R-:W-:Y:S05]  /*9310*/  @P6 BRA `(.L_x_293) ;  /* 0x0000000400046947 */ /* 0x000fea0003800000 */
[----:B------:R-:W-:Y:S02]  /*9320*/  IMAD.SHL.U32 R6, R2, 0x100, RZ ;  /* 0x0000010002067824 */ /* 0x000fe400078e00ff */
[----:B------:R-:W-:Y:S02]  /*9330*/  IMAD.SHL.U32 R18, R18, 0x40, RZ ;  /* 0x0000004012127824 */ /* 0x000fe400078e00ff */
[----:B------:R-:W-:Y:S02]  /*9340*/  IMAD.MOV.U32 R11, RZ, RZ, RZ ;  /* 0x000000ffff0b7224 */ /* 0x000fe400078e00ff */
[----:B------:R-:W-:Y:S02]  /*9350*/  IMAD.U32 R12, RZ, RZ, UR21 ;  /* 0x00000015ff0c7e24 */ /* 0x000fe4000f8e00ff */
[----:B------:R-:W-:Y:S02]  /*9360*/  IMAD.MOV.U32 R2, RZ, RZ, R8 ;  /* 0x000000ffff027224 */ /* 0x000fe400078e0008 */
[----:B------:R-:W-:-:S07]  /*9370*/  IMAD.MOV.U32 R3, RZ, RZ, R0 ;  /* 0x000000ffff037224 */ /* 0x000fce00078e0000 */
.L_x_297:
[----:B------:R-:W0:Y:S01]  /*9380*/  S2R R5, SR_CgaCtaId ;  /* 0x0000000000057919 */ /* 0x000e220000008800 */
[----:B------:R-:W-:-:S04]  /*9390*/  MOV R4, 0x400 ;  /* 0x0000040000047802 */ /* 0x000fc80000000f00 */
[----:B0-----:R-:W-:Y:S02]  /*93a0*/  LEA R10, R5, R4, 0x18 ;  /* 0x00000004050a7211 */ /* 0x001fe400078ec0ff */
[----:B------:R-:W-:Y:S01]  /*93b0*/  SHF.L.U32 R4, R2, 0x1f, RZ ;  /* 0x0000001f02047819 */ /* 0x000fe200000006ff */
[----:B------:R-:W0:Y:S02]  /*93c0*/  @!P3 LDC R5, c[0x0][0x500] ;  /* 0x00014000ff05bb82 */ /* 0x000e240000000800 */
[----:B------:R-:W-:-:S04]  /*93d0*/  IMAD R7, R3, 0x8, R10 ;  /* 0x0000000803077824 */ /* 0x000fc800078e020a */
[----:B------:R-:W1:Y:S02]  /*93e0*/  SYNCS.PHASECHK.TRANS64.TRYWAIT P1, [R7+URZ+0x10], R4 ;  /* 0x00001004070075a7 */ /* 0x000e64000802017f */
[----:B-1----:R-:W-:Y:S05]  /*93f0*/  @!P1 BRA `(.L_x_294) ;  /* 0x0000000c00989947 */ /* 0x002fea0003800000 */
.L_x_314:
[----:B------:R-:W-:Y:S01]  /*9400*/  UPRMT UR7, UR13, 0x9910, URZ ;  /* 0x000099100d077896 */ /* 0x000fe2000800003f */
[----:B0-----:R0:W-:Y:S03]  /*9410*/  @!P3 SYNCS.ARRIVE.TRANS64 RZ, [R7+URZ], R5 ;  /* 0x0000000507ffb9a7 */ /* 0x0011e6000800003f */
[----:B------:R-:W-:-:S06]  /*9420*/  UISETP.NE.AND UP0, UPT, UR7, 0x2, UPT ;  /* 0x000000020700788c */ /* 0x000fcc000bf05270 */
[----:B------:R-:W-:-:S13]  /*9430*/  PLOP3.LUT P1, PT, PT, PT, UP0, 0x80, 0x0 ;  /* 0x000000000000781c */ /* 0x000fda0003f2f008 */
[----:B0-----:R-:W-:Y:S05]  /*9440*/  @P1 BRA `(.L_x_295) ;  /* 0x0000000000041947 */ /* 0x001fea0003800000 */
[----:B------:R-:W-:Y:S01]  /*9450*/  BPT.TRAP 0x1 ;  /* 0x000000040000795c */ /* 0x000fe20000300000 */
.L_x_295:
[----:B------:R-:W-:Y:S05]  /*9460*/  @P0 BRA `(.L_x_296) ;  /* 0x0000000000040947 */ /* 0x000fea0003800000 */
[----:B------:R-:W-:Y:S01]  /*9470*/  BPT.TRAP 0x1 ;  /* 0x000000040000795c */ /* 0x000fe20000300000 */
.L_x_296:
[--C-:B-1----:R-:W-:Y:S01]  /*9480*/  IMAD R4, R3, 0x4000, R10.reuse ;  /* 0x0000400003047824 */ /* 0x102fe200078e020a */
[----:B------:R-:W-:Y:S01]  /*9490*/  R2UR UR34, R11 ;  /* 0x000000000b2272ca */ /* 0x000fe200000e0000 */
[----:B------:R-:W-:Y:S01]  /*94a0*/  IMAD R10, R3, 0x10000, R10 ;  /* 0x00010000030a7824 */ /* 0x000fe200078e020a */
[----:B------:R-:W-:Y:S01]  /*94b0*/  R2UR UR33, R7 ;  /* 0x00000000072172ca */ /* 0x000fe200000e0000 */
[----:B------:R-:W-:Y:S01]  /*94c0*/  VIADD R12, R12, 0xffffffff ;  /* 0xffffffff0c0c7836 */ /* 0x000fe20000000000 */
[----:B------:R-:W-:Y:S01]  /*94d0*/  R2UR UR24, R4 ;  /* 0x00000000041872ca */ /* 0x000fe200000e0000 */
[----:B------:R-:W-:Y:S01]  /*94e0*/  UIADD3 UR14, UP0, UR30, 0xf0, URZ ;  /* 0x000000f01e0e7890 */ /* 0x000fe2000ff1e03f */
[----:B------:R-:W-:Y:S01]  /*94f0*/  R2UR UR8, R10 ;  /* 0x000000000a0872ca */ /* 0x000fe200000e0000 */
[----:B------:R-:W-:Y:S01]  /*9500*/  UIADD3 UR44, UP1, UR30, 0x1f0, URZ ;  /* 0x000001f01e2c7890 */ /* 0x000fe2000ff3e03f */
[----:B------:R-:W-:Y:S01]  /*9510*/  R2UR UR36, R19 ;  /* 0x00000000132472ca */ /* 0x000fe200000e0000 */
[----:B------:R-:W-:Y:S01]  /*9520*/  UIADD3.X UR15, URZ, UR31, URZ, UP0, !UPT ;  /* 0x0000001f3f0f7290 */ /* 0x000fe200087fe43f */
[----:B------:R-:W-:Y:S01]  /*9530*/  R2UR UR35, R18 ;  /* 0x00000000122372ca */ /* 0x000fe200000e0000 */
[----:B------:R-:W-:Y:S01]  /*9540*/  UIADD3.X UR45, URZ, UR31, URZ, UP1, !UPT ;  /* 0x0000001f3f2d7290 */ /* 0x000fe20008ffe43f */
[----:B------:R-:W-:Y:S01]  /*9550*/  R2UR UR19, R6 ;  /* 0x00000000061372ca */ /* 0x000fe200000e0000 */
[----:B------:R-:W-:Y:S01]  /*9560*/  UIADD3 UR26, UR34, 0x20, URZ ;  /* 0x00000020221a7890 */ /* 0x000fe2000fffe03f */
[----:B------:R-:W-:Y:S01]  /*9570*/  ISETP.GT.AND P2, PT, R12, 0x1, PT ;  /* 0x000000010c00780c */ /* 0x000fe20003f44270 */
[----:B------:R-:W-:Y:S01]  /*9580*/  VIADD R3, R3, 0x1 ;  /* 0x0000000103037836 */ /* 0x000fe20000000000 */
[----:B------:R-:W-:Y:S01]  /*9590*/  UMOV UR22, 0x0 ;  /* 0x0000000000167882 */ /* 0x000fe20000000000 */
[----:B------:R-:W-:Y:S01]  /*95a0*/  UIADD3 UR32, UR24, 0x100, URZ ;  /* 0x0000010018207890 */ /* 0x000fe2000fffe03f */
[----:B------:R-:W-:Y:S01]  /*95b0*/  VIADD R11, R11, 0x40 ;  /* 0x000000400b0b7836 */ /* 0x000fe20000000000 */
[----:B------:R-:W-:Y:S01]  /*95c0*/  UIADD3 UR24, UR24, 0x2100, URZ ;  /* 0x0000210018187890 */ /* 0x000fe2000fffe03f */
[----:B------:R-:W-:Y:S01]  /*95d0*/  ISETP.NE.AND P1, PT, R3, 0x2, PT ;  /* 0x000000020300780c */ /* 0x000fe20003f25270 */
[----:B------:R-:W-:-:S02]  /*95e0*/  UIADD3 UR16, UR8, 0x8100, URZ ;  /* 0x0000810008107890 */ /* 0x000fc4000fffe03f */
[----:B------:R-:W-:Y:S01]  /*95f0*/  UIADD3 UR8, UR8, 0x10100, URZ ;  /* 0x0001010008087890 */ /* 0x000fe2000fffe03f */
[----:B------:R-:W-:Y:S01]  /*9600*/  SEL R5, RZ, 0x1, P1 ;  /* 0x00000001ff057807 */ /* 0x000fe20000800000 */
[----:B------:R-:W-:Y:S01]  /*9610*/  UMOV UR23, 0x10000000 ;  /* 0x1000000000177882 */ /* 0x000fe20000000000 */
[----:B------:R-:W-:Y:S01]  /*9620*/  UMOV UR25, UR33 ;  /* 0x0000002100197c82 */ /* 0x000fe20008000000 */
[----:B------:R-:W-:Y:S01]  /*9630*/  UMOV UR28, UR36 ;  /* 0x00000024001c7c82 */ /* 0x000fe20008000000 */
[----:B------:R-:W-:Y:S01]  /*9640*/  UMOV UR27, UR35 ;  /* 0x00000023001b7c82 */ /* 0x000fe20008000000 */
[----:B------:R-:W-:Y:S01]  /*9650*/  UMOV UR17, UR33 ;  /* 0x0000002100117c82 */ /* 0x000fe20008000000 */
[----:B------:R-:W-:Y:S01]  /*9660*/  UMOV UR18, UR34 ;  /* 0x0000002200127c82 */ /* 0x000fe20008000000 */
[----:B------:R-:W-:Y:S01]  /*9670*/  UMOV UR20, UR36 ;  /* 0x0000002400147c82 */ /* 0x000fe20008000000 */
[----:B------:R0:W-:Y:S01]  /*9680*/  UTMALDG.3D [UR32], [UR14], desc[UR22] ;  /* 0x000016200e0075b4 */ /* 0x0001e20008011000 */
[----:B------:R-:W-:Y:S01]  /*9690*/  UMOV UR9, UR33 ;  /* 0x0000002100097c82 */ /* 0x000fe20008000000 */
[----:B------:R-:W-:Y:S01]  /*96a0*/  UMOV UR11, UR19 ;  /* 0x00000013000b7c82 */ /* 0x000fe20008000000 */
[----:B------:R-:W-:Y:S01]  /*96b0*/  UMOV UR12, UR36 ;  /* 0x00000024000c7c82 */ /* 0x000fe20008000000 */
[----:B------:R-:W-:Y:S01]  /*96c0*/  UMOV UR10, UR26 ;  /* 0x0000001a000a7c82 */ /* 0x000fe20008000000 */
[----:B------:R-:W-:-:S02]  /*96d0*/  LOP3.LUT R2, R2, R5, RZ, 0x3c, !PT ;  /* 0x0000000502027212 */ /* 0x000fc400078e3cff */
[----:B------:R-:W-:Y:S01]  /*96e0*/  SEL R3, R3, RZ, P1 ;  /* 0x000000ff03037207 */ /* 0x000fe20000800000 */
[----:B------:R0:W-:Y:S01]  /*96f0*/  UTMALDG.3D [UR24], [UR14], desc[UR22] ;  /* 0x000016180e0075b4 */ /* 0x0001e20008011000 */
[----:B------:R0:W-:Y:S01]  /*9700*/  UTMALDG.3D [UR16], [UR44], desc[UR22] ;  /* 0x000016102c0075b4 */ /* 0x0001e20008011000 */
[----:B------:R0:W-:Y:S02]  /*9710*/  UTMALDG.3D [UR8], [UR44], desc[UR22] ;  /* 0x000016082c0075b4 */ /* 0x0001e40008011000 */
[----:B0-----:R-:W-:Y:S05]  /*9720*/  @P2 BRA `(.L_x_297) ;  /* 0xfffffffc00142947 */ /* 0x001fea000383ffff */
.L_x_293:
[----:B------:R-:W-:Y:S05]  /*9730*/  BSYNC B1 ;  /* 0x0000000000017941 */ /* 0x000fea0003800000 */
.L_x_292:
[----:B------:R-:W-:Y:S01]  /*9740*/  LOP3.LUT P4, RZ, R9, 0xff, RZ, 0xc0, !PT ;  /* 0x000000ff09ff7812 */ /* 0x000fe2000788c0ff */
[----:B------:R-:W-:Y:S01]  /*9750*/  VIADD R0, R0, UR37 ;  /* 0x0000002500007c36 */ /* 0x000fe20008000000 */
[----:B------:R-:W-:Y:S01]  /*9760*/  ULDC.64 UR8, c[0x0][0x650] ;  /* 0x0001940000087ab9 */ /* 0x000fe20000000a00 */
[----:B------:R-:W-:Y:S01]  /*9770*/  BSSY B1, `(.L_x_298) ;  /* 0x000006f000017945 */ /* 0x000fe20003800000 */
[----:B------:R-:W-:Y:S01]  /*9780*/  IMAD.MOV.U32 R18, RZ, RZ, -0x1 ;  /* 0xffffffffff127424 */ /* 0x000fe200078e00ff */
[----:B------:R-:W-:Y:S01]  /*9790*/  PRMT R9, RZ, 0x7610, R9 ;  /* 0x00007610ff097816 */ /* 0x000fe20000000009 */
[----:B------:R-:W-:Y:S01]  /*97a0*/  IMAD.MOV.U32 R19, RZ, RZ, -0x1 ;  /* 0xffffffffff137424 */ /* 0x000fe200078e00ff */
[C---:B------:R-:W-:Y:S02]  /*97b0*/  ISETP.GT.U32.AND P1, PT, R0.reuse, 0x1, PT ;  /* 0x000000010000780c */ /* 0x040fe40003f24070 */
[----:B------:R-:W-:Y:S02]  /*97c0*/  SHF.R.U32.HI R2, RZ, 0x1, R0 ;  /* 0x00000001ff027819 */ /* 0x000fe40000011600 */
[----:B------:R-:W-:-:S02]  /*97d0*/  LOP3.LUT R0, R0, 0x1, RZ, 0xc0, !PT ;  /* 0x0000000100007812 */ /* 0x000fc400078ec0ff */
[----:B------:R-:W0:Y:S01]  /*97e0*/  @P4 S2R R4, SR_CgaCtaId ;  /* 0x0000000000044919 */ /* 0x000e220000008800 */
[----:B------:R-:W-:Y:S02]  /*97f0*/  @P4 MOV R3, 0x400 ;  /* 0x0000040000034802 */ /* 0x000fe40000000f00 */
[----:B------:R-:W-:-:S04]  /*9800*/  LOP3.LUT R2, R2, 0x1, RZ, 0xc0, !PT ;  /* 0x0000000102027812 */ /* 0x000fc800078ec0ff */
[----:B------:R-:W-:Y:S02]  /*9810*/  ISETP.NE.U32.AND P2, PT, R2, 0x1, PT ;  /* 0x000000010200780c */ /* 0x000fe40003f45070 */
[----:B0-----:R-:W-:Y:S01]  /*9820*/  @P4 LEA R3, R4, R3, 0x18 ;  /* 0x0000000304034211 */ /* 0x001fe200078ec0ff */
[----:B------:R-:W-:-:S03]  /*9830*/  IMAD.U32 R4, RZ, RZ, UR37 ;  /* 0x00000025ff047e24 */ /* 0x000fc6000f8e00ff */
[----:B------:R0:W-:Y:S01]  /*9840*/  @P4 SYNCS.ARRIVE.TRANS64.A1T0 RZ, [R3+URZ+0x58], RZ ;  /* 0x000058ff03ff49a7 */ /* 0x0001e2000810003f */
[----:B------:R-:W-:Y:S02]  /*9850*/  IADD3 R16, P4, R16, UR38, RZ ;  /* 0x0000002610107c10 */ /* 0x000fe4000ff9e0ff */
[----:B------:R-:W-:Y:S02]  /*9860*/  ISETP.LT.U32.AND P1, PT, R4, 0x2, P1 ;  /* 0x000000020400780c */ /* 0x000fe40000f21070 */
[----:B------:R-:W-:Y:S02]  /*9870*/  IADD3.X R17, R17, UR41, RZ, P4, !PT ;  /* 0x0000002911117c10 */ /* 0x000fe4000a7fe4ff */
[----:B------:R-:W-:Y:S02]  /*9880*/  ISETP.GE.U32.AND P4, PT, R16, UR8, PT ;  /* 0x0000000810007c0c */ /* 0x000fe4000bf86070 */
[----:B0-----:R-:W-:Y:S02]  /*9890*/  SEL R3, RZ, 0x1, !P1 ;  /* 0x00000001ff037807 */ /* 0x001fe40004800000 */
[----:B------:R-:W-:-:S02]  /*98a0*/  ISETP.GE.U32.AND.EX P1, PT, R17, UR9, PT, P4 ;  /* 0x0000000911007c0c */ /* 0x000fc4000bf26140 */
[----:B------:R-:W-:-:S04]  /*98b0*/  ISETP.GT.U32.AND P2, PT, R4, 0x1, !P2 ;  /* 0x000000010400780c */ /* 0x000fc80005744070 */
[----:B------:R-:W-:-:S04]  /*98c0*/  SEL R2, RZ, 0x1, !P2 ;  /* 0x00000001ff027807 */ /* 0x000fc80005000000 */
[--C-:B------:R-:W-:Y:S01]  /*98d0*/  LOP3.LUT R8, R2, R8, R3.reuse, 0x96, !PT ;  /* 0x0000000802087212 */ /* 0x100fe200078e9603 */
[----:B------:R-:W-:Y:S01]  /*98e0*/  IMAD.MOV.U32 R2, RZ, RZ, -0x1 ;  /* 0xffffffffff027424 */ /* 0x000fe200078e00ff */
[----:B------:R-:W-:Y:S01]  /*98f0*/  PRMT R3, RZ, 0x7610, R3 ;  /* 0x00007610ff037816 */ /* 0x000fe20000000003 */
[----:B------:R-:W-:Y:S06]  /*9900*/  @P1 BRA `(.L_x_299) ;  /* 0x0000000400541947 */ /* 0x000fec0003800000 */
[----:B------:R-:W0:Y:S01]  /*9910*/  S2UR UR7, SR_CTAID.X ;  /* 0x00000000000779c3 */ /* 0x000e220000002500 */
[----:B------:R-:W-:Y:S01]  /*9920*/  ULDC.64 UR8, c[0x0][0x628] ;  /* 0x00018a0000087ab9 */ /* 0x000fe20000000a00 */
[----:B------:R-:W-:Y:S01]  /*9930*/  ULDC UR10, c[0x0][0x150] ;  /* 0x00005400000a7ab9 */ /* 0x000fe20000000800 */
[----:B------:R-:W-:Y:S01]  /*9940*/  ISETP.NE.U32.AND P1, PT, RZ, UR8, PT ;  /* 0x00000008ff007c0c */ /* 0x000fe2000bf25070 */
[----:B------:R-:W-:Y:S01]  /*9950*/  ULDC UR11, c[0x0][0x630] ;  /* 0x00018c00000b7ab9 */ /* 0x000fe20000000800 */
[----:B------:R-:W-:Y:S01]  /*9960*/  ULDC UR14, c[0x0][0x154] ;  /* 0x00005500000e7ab9 */ /* 0x000fe20000000800 */
[----:B------:R-:W-:Y:S01]  /*9970*/  IMAD.MOV.U32 R2, RZ, RZ, R16 ;  /* 0x000000ffff027224 */ /* 0x000fe200078e0010 */
[----:B------:R-:W-:Y:S01]  /*9980*/  ISETP.NE.AND.EX P1, PT, RZ, UR9, PT, P1 ;  /* 0x00000009ff007c0c */ /* 0x000fe2000bf25310 */
[----:B------:R-:W1:Y:S01]  /*9990*/  S2UR UR12, SR_CTAID.Y ;  /* 0x00000000000c79c3 */ /* 0x000e620000002600 */
[----:B0-----:R-:W-:-:S05]  /*99a0*/  I2FP.F32.U32 R3, UR7 ;  /* 0x0000000700037c45 */ /* 0x001fca0008201000 */
[----:B------:R-:W-:Y:S01]  /*99b0*/  FMUL R10, R3, UR10 ;  /* 0x0000000a030a7c20 */ /* 0x000fe20008400000 */
[----:B------:R-:W-:-:S05]  /*99c0*/  IMAD.MOV.U32 R3, RZ, RZ, R17 ;  /* 0x000000ffff037224 */ /* 0x000fca00078e0011 */
[----:B------:R-:W-:Y:S05]  /*99d0*/  @!P1 BRA `(.L_x_300) ;  /* 0x0000000000289947 */ /* 0x000fea0003800000 */
[----:B------:R-:W-:Y:S02]  /*99e0*/  ULDC UR10, c[0x0][0x634] ;  /* 0x00018d00000a7ab9 */ /* 0x000fe40000000800 */
[----:B------:R-:W-:-:S05]  /*99f0*/  IADD3 R7, P1, R16, UR10, RZ ;  /* 0x0000000a10077c10 */ /* 0x000fca000ff3e0ff */
[----:B------:R-:W-:-:S04]  /*9a00*/  IMAD.X R11, RZ, RZ, R17, P1 ;  /* 0x000000ffff0b7224 */ /* 0x000fc800008e0611 */
[----:B------:R-:W-:-:S04]  /*9a10*/  IMAD.WIDE.U32 R4, R11, UR8, RZ ;  /* 0x000000080b047c25 */ /* 0x000fc8000f8e00ff */
[----:B------:R-:W-:-:S04]  /*9a20*/  IMAD.WIDE.U32 R4, P1, R7, UR9, R4 ;  /* 0x0000000907047c25 */ /* 0x000fc8000f820004 */
[----:B------:R-:W-:-:S04]  /*9a30*/  IMAD.WIDE.U32 R6, R7, UR8, RZ ;  /* 0x0000000807067c25 */ /* 0x000fc8000f8e00ff */
[----:B------:R-:W-:Y:S01]  /*9a40*/  IMAD.X R3, RZ, RZ, RZ, P1 ;  /* 0x000000ffff037224 */ /* 0x000fe200008e06ff */
[----:B------:R-:W-:Y:S01]  /*9a50*/  IADD3 RZ, P1, R7, R4, RZ ;  /* 0x0000000407ff7210 */ /* 0x000fe20007f3e0ff */
[----:B------:R-:W-:-:S04]  /*9a60*/  IMAD.MOV.U32 R2, RZ, RZ, R5 ;  /* 0x000000ffff027224 */ /* 0x000fc800078e0005 */
[----:B------:R-:W-:-:S08]  /*9a70*/  IMAD.WIDE.U32.X R2, R11, UR9, R2, P1 ;  /* 0x000000090b027c25 */ /* 0x000fd000088e0402 */
.L_x_300:
[--C-:B------:R-:W-:Y:S01]  /*9a80*/  SHF.R.U64 R19, R2, UR11, R3.reuse ;  /* 0x0000000b02137c19 */ /* 0x100fe20008001203 */
[----:B------:R-:W0:Y:S01]  /*9a90*/  F2I.U32.TRUNC.NTZ R10, R10 ;  /* 0x0000000a000a7305 */ /* 0x000e22000020f000 */
[----:B------:R-:W-:Y:S01]  /*9aa0*/  SHF.R.U32.HI R2, RZ, UR11, R3 ;  /* 0x0000000bff027c19 */ /* 0x000fe20008011603 */
[----:B------:R-:W-:Y:S01]  /*9ab0*/  ULDC.64 UR8, c[0x0][0x620] ;  /* 0x0001880000087ab9 */ /* 0x000fe20000000a00 */
[----:B------:R-:W-:Y:S01]  /*9ac0*/  IADD3 R5, P1, RZ, -R19, RZ ;  /* 0x80000013ff057210 */ /* 0x000fe20007f3e0ff */
[----:B------:R-:W2:Y:S01]  /*9ad0*/  LDC R15, c[0x0][0x610] ;  /* 0x00018400ff0f7b82 */ /* 0x000ea20000000800 */
[----:B-1----:R-:W-:Y:S01]  /*9ae0*/  I2FP.F32.U32 R4, UR12 ;  /* 0x0000000c00047c45 */ /* 0x002fe20008201000 */
[----:B------:R-:W-:Y:S01]  /*9af0*/  ULDC UR11, c[0x0][0x658] ;  /* 0x00019600000b7ab9 */ /* 0x000fe20000000800 */
[----:B------:R-:W-:Y:S01]  /*9b00*/  ULDC UR16, c[0x0][0x648] ;  /* 0x0001920000107ab9 */ /* 0x000fe20000000800 */
[----:B------:R-:W-:Y:S02]  /*9b10*/  IMAD.X R2, RZ, RZ, ~R2, P1 ;  /* 0x000000ffff027224 */ /* 0x000fe400008e0e02 */
[----:B------:R-:W-:Y:S01]  /*9b20*/  FMUL R6, R4, UR14 ;  /* 0x0000000e04067c20 */ /* 0x000fe20008400000 */
[----:B------:R-:W-:Y:S01]  /*9b30*/  ULDC.64 UR14, c[0x0][0x640] ;  /* 0x00019000000e7ab9 */ /* 0x000fe20000000a00 */
[----:B------:R-:W-:Y:S01]  /*9b40*/  IMAD R4, R2, UR8, RZ ;  /* 0x0000000802047c24 */ /* 0x000fe2000f8e02ff */
[----:B------:R-:W-:Y:S01]  /*9b50*/  ISETP.NE.U32.AND P1, PT, RZ, UR14, PT ;  /* 0x0000000eff007c0c */ /* 0x000fe2000bf25070 */
[C---:B------:R-:W-:Y:S01]  /*9b60*/  IMAD.WIDE.U32 R2, R5.reuse, UR8, R16 ;  /* 0x0000000805027c25 */ /* 0x040fe2000f8e0010 */
[----:B0-----:R-:W-:Y:S01]  /*9b70*/  R2UR UR8, R10 ;  /* 0x000000000a0872ca */ /* 0x001fe200000e0000 */
[----:B------:R-:W0:Y:S01]  /*9b80*/  F2I.U32.TRUNC.NTZ R6, R6 ;  /* 0x0000000600067305 */ /* 0x000e22000020f000 */
[----:B------:R-:W-:Y:S01]  /*9b90*/  ISETP.NE.AND.EX P1, PT, RZ, UR15, PT, P1 ;  /* 0x0000000fff007c0c */ /* 0x000fe2000bf25310 */
[----:B------:R-:W-:Y:S01]  /*9ba0*/  IMAD R5, R5, UR9, R4 ;  /* 0x0000000905057c24 */ /* 0x000fe2000f8e0204 */
[----:B------:R-:W-:-:S03]  /*9bb0*/  ULDC UR9, c[0x0][0x618] ;  /* 0x0001860000097ab9 */ /* 0x000fc60000000800 */
[----:B------:R-:W-:-:S05]  /*9bc0*/  IMAD.IADD R3, R3, 0x1, R5 ;  /* 0x0000000103037824 */ /* 0x000fca00078e0205 */
[--C-:B------:R-:W-:Y:S02]  /*9bd0*/  SHF.R.U64 R10, R2, UR9, R3.reuse ;  /* 0x00000009020a7c19 */ /* 0x100fe40008001203 */
[----:B------:R-:W-:Y:S01]  /*9be0*/  SHF.R.U32.HI R3, RZ, UR9, R3 ;  /* 0x00000009ff037c19 */ /* 0x000fe20008011603 */
[----:B------:R-:W-:Y:S01]  /*9bf0*/  ULDC UR9, c[0x0][0x608] ;  /* 0x0001820000097ab9 */ /* 0x000fe20000000800 */
[----:B0-----:R-:W-:Y:S02]  /*9c00*/  R2UR UR10, R6 ;  /* 0x00000000060a72ca */ /* 0x001fe400000e0000 */
[--C-:B------:R-:W-:Y:S02]  /*9c10*/  SHF.R.U64 R12, R10, UR9, R3.reuse ;  /* 0x000000090a0c7c19 */ /* 0x100fe40008001203 */
[----:B------:R-:W-:Y:S01]  /*9c20*/  SHF.R.U32.HI R3, RZ, UR9, R3 ;  /* 0x00000009ff037c19 */ /* 0x000fe20008011603 */
[----:B------:R-:W-:-:S03]  /*9c30*/  UIADD3 UR9, -UR8, URZ, URZ ;  /* 0x0000003f08097290 */ /* 0x000fc6000fffe13f */
[--C-:B------:R-:W-:Y:S01]  /*9c40*/  SHF.R.U64 R13, R12, UR11, R3.reuse ;  /* 0x0000000b0c0d7c19 */ /* 0x100fe20008001203 */
[----:B------:R-:W-:Y:S01]  /*9c50*/  ULDC UR8, c[0x0][0x144] ;  /* 0x0000510000087ab9 */ /* 0x000fe20000000800 */
[----:B------:R-:W-:-:S03]  /*9c60*/  SHF.R.U32.HI R3, RZ, UR11, R3 ;  /* 0x0000000bff037c19 */ /* 0x000fc60008011603 */
[----:B------:R-:W-:Y:S01]  /*9c70*/  IMAD.MOV.U32 R2, RZ, RZ, R13 ;  /* 0x000000ffff027224 */ /* 0x000fe200078e000d */
[----:B------:R-:W-:Y:S06]  /*9c80*/  @!P1 BRA `(.L_x_301) ;  /* 0x0000000000289947 */ /* 0x000fec0003800000 */
        /* <DEDUP_REMOVED lines=10> */
.L_x_301:
[----:B------:R-:W-:Y:S01]  /*9d30*/  UISETP.NE.AND UP0, UPT, UR40, URZ, UPT ;  /* 0x0000003f2800728c */ /* 0x000fe2000bf05270 */
[----:B------:R-:W-:Y:S01]  /*9d40*/  SHF.R.U64 R3, R2, UR16, R3 ;  /* 0x0000001002037c19 */ /* 0x000fe20008001203 */
[----:B------:R-:W-:Y:S01]  /*9d50*/  UIADD3 UR10, -UR10, URZ, URZ ;  /* 0x0000003f0a0a7290 */ /* 0x000fe2000fffe13f */
[----:B------:R-:W-:Y:S01]  /*9d60*/  LOP3.LUT R2, R12, UR6, RZ, 0xc0, !PT ;  /* 0x000000060c027c12 */ /* 0x000fe2000f8ec0ff */
[----:B------:R-:W-:Y:S01]  /*9d70*/  UIMAD UR7, UR8, UR9, UR7 ;  /* 0x00000009080772a4 */ /* 0x000fe2000f8e0207 */
[----:B------:R-:W-:Y:S01]  /*9d80*/  LOP3.LUT R5, R10, UR4, RZ, 0xc0, !PT ;  /* 0x000000040a057c12 */ /* 0x000fe2000f8ec0ff */
[----:B------:R-:W-:Y:S01]  /*9d90*/  IMAD.MOV R4, RZ, RZ, -R3 ;  /* 0x000000ffff047224 */ /* 0x000fe200078e0a03 */
[----:B------:R-:W-:Y:S01]  /*9da0*/  ULDC UR8, c[0x0][0x148] ;  /* 0x0000520000087ab9 */ /* 0x000fe20000000800 */
[----:B------:R-:W-:Y:S01]  /*9db0*/  IMAD R18, R3, UR5, R2 ;  /* 0x0000000503127c24 */ /* 0x000fe2000f8e0202 */
[----:B------:R-:W-:Y:S01]  /*9dc0*/  PLOP3.LUT P1, PT, PT, PT, UP0, 0x80, 0x0 ;  /* 0x000000000000781c */ /* 0x000fe20003f2f008 */
[----:B------:R-:W-:Y:S01]  /*9dd0*/  IMAD.MOV.U32 R3, RZ, RZ, 0x1 ;  /* 0x00000001ff037424 */ /* 0x000fe200078e00ff */
[----:B------:R-:W-:-:S03]  /*9de0*/  @UP0 UIMAD UR7, UR8, UR10, UR12 ;  /* 0x0000000a080702a4 */ /* 0x000fc6000f8e020c */
[----:B------:R-:W-:Y:S02]  /*9df0*/  ULDC UR8, c[0x0][0x638] ;  /* 0x00018e0000087ab9 */ /* 0x000fe40000000800 */
[----:B------:R-:W-:Y:S02]  /*9e00*/  IMAD R2, R4, UR8, R13 ;  /* 0x0000000804027c24 */ /* 0x000fe4000f8e020d */
[----:B--2---:R-:W-:Y:S01]  /*9e10*/  IMAD R18, R18, R15, UR7 ;  /* 0x0000000712127e24 */ /* 0x004fe2000f8e020f */
[----:B------:R-:W-:Y:S02]  /*9e20*/  ULDC UR7, c[0x0][0x600] ;  /* 0x0001800000077ab9 */ /* 0x000fe40000000800 */
[----:B------:R-:W-:-:S05]  /*9e30*/  IMAD R5, R2, UR7, R5 ;  /* 0x0000000702057c24 */ /* 0x000fca000f8e0205 */
[----:B------:R-:W-:Y:S02]  /*9e40*/  SEL R2, R5, R18, !P1 ;  /* 0x0000001205027207 */ /* 0x000fe40004800000 */
[----:B------:R-:W-:-:S07]  /*9e50*/  SEL R18, R18, R5, !P1 ;  /* 0x0000000512127207 */ /* 0x000fce0004800000 */
.L_x_299:
[----:B------:R-:W-:Y:S05]  /*9e60*/  BSYNC B1 ;  /* 0x0000000000017941 */ /* 0x000fea0003800000 */
.L_x_298:
[----:B------:R-:W-:-:S13]  /*9e70*/  LOP3.LUT P1, RZ, R3, 0xff, RZ, 0xc0, !PT ;  /* 0x000000ff03ff7812 */ /* 0x000fda000782c0ff */
[----:B------:R-:W-:Y:S05]  /*9e80*/  @P1 BRA `(.L_x_302) ;  /* 0xfffffff400081947 */ /* 0x000fea000383ffff */
[----:B------:R-:W-:Y:S05]  /*9e90*/  BSYNC B0 ;  /* 0x0000000000007941 */ /* 0x000fea0003800000 */
.L_x_290:
[----:B------:R-:W-:-:S03]  /*9ea0*/  UMOV UR7, 0xffffffff ;  /* 0xffffffff00077882 */ /* 0x000fc60000000000 */
[----:B------:R-:W-:Y:S05]  /*9eb0*/  BRA.DIV UR7, `(.L_x_303) ;  /* 0x0000000207fc7947 */ /* 0x000fea000b800000 */
[----:B------:R-:W-:-:S13]  /*9ec0*/  ELECT P6, URZ, PT ;  /* 0x00000000003f782f */ /* 0x000fda00038c0000 */
.L_x_317:
[----:B------:R-:W-:Y:S04]  /*9ed0*/  BSSY B0, `(.L_x_304) ;  /* 0x000001a000007945 */ /* 0x000fe80003800000 */
[----:B------:R-:W-:Y:S05]  /*9ee0*/  @!P6 BRA `(.L_x_305) ;  /* 0x000000000060e947 */ /* 0x000fea0003800000 */
[----:B------:R-:W-:-:S04]  /*9ef0*/  ULOP3.LUT UR7, UR42, 0x2, URZ, 0xfc, !UPT ;  /* 0x000000022a077892 */ /* 0x000fc8000f8efc3f */
[----:B------:R-:W-:-:S06]  /*9f00*/  UISETP.NE.AND UP0, UPT, UR7, 0x3, UPT ;  /* 0x000000030700788c */ /* 0x000fcc000bf05270 */
[----:B------:R-:W-:-:S13]  /*9f10*/  PLOP3.LUT P0, PT, PT, PT, UP0, 0x80, 0x0 ;  /* 0x000000000000781c */ /* 0x000fda0003f0f008 */
[----:B------:R-:W-:Y:S05]  /*9f20*/  @!P0 BRA `(.L_x_306) ;  /* 0x0000000000048947 */ /* 0x000fea0003800000 */
[----:B------:R-:W-:Y:S01]  /*9f30*/  BPT.TRAP 0x1 ;  /* 0x000000040000795c */ /* 0x000fe20000300000 */
.L_x_306:
[----:B------:R-:W0:Y:S01]  /*9f40*/  S2R R3, SR_CgaCtaId ;  /* 0x0000000000037919 */ /* 0x000e220000008800 */
[----:B------:R-:W-:-:S04]  /*9f50*/  MOV R2, 0x400 ;  /* 0x0000040000027802 */ /* 0x000fc80000000f00 */
[----:B0-----:R-:W-:Y:S02]  /*9f60*/  LEA R3, R3, R2, 0x18 ;  /* 0x0000000203037211 */ /* 0x001fe400078ec0ff */
[----:B------:R-:W-:-:S03]  /*9f70*/  SHF.L.U32 R2, R8, 0x1f, RZ ;  /* 0x0000001f08027819 */ /* 0x000fc600000006ff */
[----:B------:R-:W-:-:S04]  /*9f80*/  VIADD R3, R3, 0x10 ;  /* 0x0000001003037836 */ /* 0x000fc80000000000 */
[C---:B------:R-:W-:Y:S02]  /*9f90*/  IMAD R7, R0.reuse, 0x8, R3 ;  /* 0x0000000800077824 */ /* 0x040fe400078e0203 */
[----:B------:R-:W-:Y:S02]  /*9fa0*/  VIADD R0, R0, 0x1 ;  /* 0x0000000100007836 */ /* 0x000fe40000000000 */
[----:B------:R-:W0:Y:S03]  /*9fb0*/  SYNCS.PHASECHK.TRANS64.TRYWAIT P0, [R7+URZ], R2 ;  /* 0x00000002070075a7 */ /* 0x000e26000800017f */
[----:B------:R-:W-:-:S04]  /*9fc0*/  ISETP.NE.AND P1, PT, R0, 0x2, PT ;  /* 0x000000020000780c */ /* 0x000fc80003f25270 */
[----:B------:R-:W-:Y:S02]  /*9fd0*/  SEL R5, RZ, 0x1, P1 ;  /* 0x00000001ff057807 */ /* 0x000fe40000800000 */
[----:B------:R-:W-:Y:S02]  /*9fe0*/  SEL R0, R0, RZ, P1 ;  /* 0x000000ff00007207 */ /* 0x000fe40000800000 */
[----:B------:R-:W-:Y:S01]  /*9ff0*/  LOP3.LUT R5, R8, R5, RZ, 0x3c, !PT ;  /* 0x0000000508057212 */ /* 0x000fe200078e3cff */
[----:B0-----:R-:W-:Y:S06]  /*a000*/  @!P0 BRA `(.L_x_307) ;  /* 0x0000000000c88947 */ /* 0x001fec0003800000 */
.L_x_318:
[----:B------:R-:W-:Y:S01]  /*a010*/  IMAD R3, R0, 0x8, R3 ;  /* 0x0000000800037824 */ /* 0x000fe200078e0203 */
[----:B------:R-:W-:-:S07]  /*a020*/  SHF.L.U32 R0, R5, 0x1f, RZ ;  /* 0x0000001f05007819 */ /* 0x000fce00000006ff */
.L_x_308:
[----:B-1----:R1:W2:Y:S02]  /*a030*/  SYNCS.PHASECHK.TRANS64.TRYWAIT P0, [R3+URZ], R0 ;  /* 0x00000000030075a7 */ /* 0x0022a4000800017f */
[----:B--2---:R-:W-:Y:S05]  /*a040*/  @!P0 NANOSLEEP.SYNCS 0x989680 ;  /* 0x009896800000895d */ /* 0x004fea0003900000 */
[----:B------:R-:W2:Y:S02]  /*a050*/  @!P0 SYNCS.PHASECHK.TRANS64 P0, [R3+URZ], R0 ;  /* 0x00000000030085a7 */ /* 0x000ea4000800007f */
[----:B--2---:R-:W-:Y:S05]  /*a060*/  @!P0 BRA `(.L_x_308) ;  /* 0xfffffffc00f08947 */ /* 0x004fea000383ffff */
.L_x_305:
[----:B------:R-:W-:Y:S05]  /*a070*/  BSYNC B0 ;  /* 0x0000000000007941 */ /* 0x000fea0003800000 */
.L_x_304:
[----:B------:R-:W-:Y:S05]  /*a080*/  EXIT ;  /* 0x000000000000794d */ /* 0x000fea0003800000 */
.L_x_14:
[----:B0-----:R0:W1:Y:S02]  /*a090*/  SYNCS.PHASECHK.TRANS64.TRYWAIT P0, [R157+URZ], R0 ;  /* 0x000000009d0075a7 */ /* 0x001064000800017f */
[----:B-1----:R-:W-:Y:S05]  /*a0a0*/  @!P0 NANOSLEEP.SYNCS 0x989680 ;  /* 0x009896800000895d */ /* 0x002fea0003900000 */
[----:B------:R-:W1:Y:S02]  /*a0b0*/  @!P0 SYNCS.PHASECHK.TRANS64 P0, [R157+URZ], R0 ;  /* 0x000000009d0085a7 */ /* 0x000e64000800007f */
[----:B-1----:R-:W-:Y:S05]  /*a0c0*/  @!P0 BRA `(.L_x_14) ;  /* 0xfffffffc00f08947 */ /* 0x002fea000383ffff */
[----:B------:R-:W-:Y:S05]  /*a0d0*/  BRA `(.L_x_309) ;  /* 0xffffff74001c7947 */ /* 0x000fea000383ffff */
.L_x_19:
[----:B-1----:R1:W2:Y:S02]  /*a0e0*/  SYNCS.PHASECHK.TRANS64.TRYWAIT P1, [R3+URZ], R0 ;  /* 0x00000000030075a7 */ /* 0x0022a4000802017f */
[----:B--2---:R-:W-:Y:S05]  /*a0f0*/  @!P1 NANOSLEEP.SYNCS 0x989680 ;  /* 0x009896800000995d */ /* 0x004fea0003900000 */
[----:B------:R-:W2:Y:S02]  /*a100*/  @!P1 SYNCS.PHASECHK.TRANS64 P1, [R3+URZ], R0 ;  /* 0x00000000030095a7 */ /* 0x000ea4000802007f */
[----:B--2---:R-:W-:Y:S05]  /*a110*/  @!P1 BRA `(.L_x_19) ;  /* 0xfffffffc00f09947 */ /* 0x004fea000383ffff */
[----:B------:R-:W-:Y:S05]  /*a120*/  BRA `(.L_x_18) ;  /* 0xffffff74008c7947 */ /* 0x000fea000383ffff */
.L_x_24:
[----:B-1----:R-:W-:-:S04]  /*a130*/  IMAD.U32 R4, RZ, RZ, UR8 ;  /* 0x00000008ff047e24 */ /* 0x002fc8000f8e00ff */
[----:B------:R1:W2:Y:S03]  /*a140*/  SYNCS.PHASECHK.TRANS64.TRYWAIT P1, [R4+URZ], R3 ;  /* 0x00000003040075a7 */ /* 0x0002a6000802017f */
[----:B--2---:R-:W-:Y:S05]  /*a150*/  @!P1 NANOSLEEP.SYNCS 0x989680 ;  /* 0x009896800000995d */ /* 0x004fea0003900000 */
[----:B------:R-:W2:Y:S02]  /*a160*/  @!P1 SYNCS.PHASECHK.TRANS64 P1, [R4+URZ], R3 ;  /* 0x00000003040095a7 */ /* 0x000ea4000802007f */
[----:B--2---:R-:W-:Y:S05]  /*a170*/  @!P1 BRA `(.L_x_24) ;  /* 0xfffffffc00ec9947 */ /* 0x004fea000383ffff */
[----:B------:R-:W-:Y:S05]  /*a180*/  BRA `(.L_x_23) ;  /* 0xffffff7800e87947 */ /* 0x000fea000383ffff */
.L_x_30:
[----:B0-----:R0:W1:Y:S02]  /*a190*/  SYNCS.PHASECHK.TRANS64.TRYWAIT P0, [R157+URZ+0x10], R0 ;  /* 0x000010009d0075a7 */ /* 0x001064000800017f */
[----:B-1----:R-:W-:Y:S05]  /*a1a0*/  @!P0 NANOSLEEP.SYNCS 0x989680 ;  /* 0x009896800000895d */ /* 0x002fea0003900000 */
[----:B------:R-:W1:Y:S02]  /*a1b0*/  @!P0 SYNCS.PHASECHK.TRANS64 P0, [R157+URZ+0x10], R0 ;  /* 0x000010009d0085a7 */ /* 0x000e64000800007f */
[----:B-1----:R-:W-:Y:S05]  /*a1c0*/  @!P0 BRA `(.L_x_30) ;  /* 0xfffffffc00f08947 */ /* 0x002fea000383ffff */
[----:B------:R-:W-:Y:S05]  /*a1d0*/  BRA `(.L_x_310) ;  /* 0xffffff8000b47947 */ /* 0x000fea000383ffff */
.L_x_291:
[----:B------:R-:W-:Y:S01]  /*a1e0*/  BSSY B1, `(.L_x_311) ;  /* 0x0000006000017945 */ /* 0x000fe20003800000 */
[----:B------:R-:W-:-:S07]  /*a1f0*/  IMAD.MOV.U32 R15, RZ, RZ, -0x1 ;  /* 0xffffffffff0f7424 */ /* 0x000fce00078e00ff */
[----:B------:R-:W-:Y:S05]  /*a200*/  WARPSYNC.COLLECTIVE R15, `(.L_x_312) ;  /* 0x000000000f0c7348 */ /* 0x000fea0003c00000 */
[----:B------:R-:W-:Y:S02]  /*a210*/  ELECT P6, UR62, PT ;  /* 0x00000000003e782f */ /* 0x000fe400038c0000 */
[----:B------:R-:W-:Y:S01]  /*a220*/  MOV R14, UR62 ;  /* 0x0000003e000e7c02 */ /* 0x000fe20008000f00 */
[----:B------:R-:W-:Y:S10]  /*a230*/  ENDCOLLECTIVE ;  /* 0x000000000000791b */ /* 0x000ff40003800000 */
.L_x_312:
[----:B------:R-:W-:Y:S05]  /*a240*/  BSYNC B1 ;  /* 0x0000000000017941 */ /* 0x000fea0003800000 */
.L_x_311:
[----:B------:R-:W-:Y:S05]  /*a250*/  BRA `(.L_x_313) ;  /* 0xfffffff000207947 */ /* 0x000fea000383ffff */
.L_x_294:
[----:B-1----:R1:W2:Y:S02]  /*a260*/  SYNCS.PHASECHK.TRANS64.TRYWAIT P1, [R7+URZ+0x10], R4 ;  /* 0x00001004070075a7 */ /* 0x0022a4000802017f */
[----:B--2---:R-:W-:Y:S05]  /*a270*/  @!P1 NANOSLEEP.SYNCS 0x989680 ;  /* 0x009896800000995d */ /* 0x004fea0003900000 */
[----:B------:R-:W2:Y:S02]  /*a280*/  @!P1 SYNCS.PHASECHK.TRANS64 P1, [R7+URZ+0x10], R4 ;  /* 0x00001004070095a7 */ /* 0x000ea4000802007f */
[----:B--2---:R-:W-:Y:S05]  /*a290*/  @!P1 BRA `(.L_x_294) ;  /* 0xfffffffc00f09947 */ /* 0x004fea000383ffff */
[----:B------:R-:W-:Y:S05]  /*a2a0*/  BRA `(.L_x_314) ;  /* 0xfffffff000547947 */ /* 0x000fea000383ffff */
.L_x_303:
[----:B------:R-:W-:Y:S01]  /*a2b0*/  BSSY B0, `(.L_x_315) ;  /* 0x0000006000007945 */ /* 0x000fe20003800000 */
[----:B------:R-:W-:-:S07]  /*a2c0*/  IMAD.MOV.U32 R15, RZ, RZ, -0x1 ;  /* 0xffffffffff0f7424 */ /* 0x000fce00078e00ff */
[----:B------:R-:W-:Y:S05]  /*a2d0*/  WARPSYNC.COLLECTIVE R15, `(.L_x_316) ;  /* 0x000000000f0c7348 */ /* 0x000fea0003c00000 */
[----:B------:R-:W-:Y:S02]  /*a2e0*/  ELECT P6, UR62, PT ;  /* 0x00000000003e782f */ /* 0x000fe400038c0000 */
[----:B------:R-:W-:Y:S01]  /*a2f0*/  MOV R14, UR62 ;  /* 0x0000003e000e7c02 */ /* 0x000fe20008000f00 */
[----:B------:R-:W-:Y:S10]  /*a300*/  ENDCOLLECTIVE ;  /* 0x000000000000791b */ /* 0x000ff40003800000 */
.L_x_316:
[----:B------:R-:W-:Y:S05]  /*a310*/  BSYNC B0 ;  /* 0x0000000000007941 */ /* 0x000fea0003800000 */
.L_x_315:
[----:B------:R-:W-:Y:S05]  /*a320*/  BRA `(.L_x_317) ;  /* 0xfffffff800e87947 */ /* 0x000fea000383ffff */
.L_x_307:
[----:B0-----:R0:W1:Y:S02]  /*a330*/  SYNCS.PHASECHK.TRANS64.TRYWAIT P0, [R7+URZ], R2 ;  /* 0x00000002070075a7 */ /* 0x001064000800017f */
[----:B-1----:R-:W-:Y:S05]  /*a340*/  @!P0 NANOSLEEP.SYNCS 0x989680 ;  /* 0x009896800000895d */ /* 0x002fea0003900000 */
[----:B------:R-:W1:Y:S02]  /*a350*/  @!P0 SYNCS.PHASECHK.TRANS64 P0, [R7+URZ], R2 ;  /* 0x00000002070085a7 */ /* 0x000e64000800007f */
[----:B-1----:R-:W-:Y:S05]  /*a360*/  @!P0 BRA `(.L_x_307) ;  /* 0xfffffffc00f08947 */ /* 0x002fea000383ffff */
[----:B------:R-:W-:Y:S05]  /*a370*/  BRA `(.L_x_318) ;  /* 0xfffffffc00247947 */ /* 0x000fea000383ffff */
.L_x_319:
[----:B------:R-:W-:-:S00]  /*a380*/  BRA `(.L_x_319) ;  /* 0xfffffffc00fc7947 */ /* 0x000fc0000383ffff */
[----:B------:R-:W-:-:S00]  /*a390*/  NOP ;  /* 0x0000000000007918 */ /* 0x000fc00000000000 */
        /* <DEDUP_REMOVED lines=14> */
.L_x_320:


//--------------------- .nv.global.init           --------------------------
	.section	.nv.global.init,"aw",@progbits
.nv.global.init:
	.type		$str$22,@object
	.size		$str$22,($str$23 - $str$22)
$str$22:
        /*0000*/ 	.byte	0x6b, 0x5f, 0x74, 0x69, 0x6c, 0x65, 0x5f, 0x63, 0x6f, 0x75, 0x6e, 0x74, 0x20, 0x3e, 0x3d, 0x20
        /*0010*/ 	.byte	0x31, 0x00
	.type		$str$23,@object
	.size		$str$23,(__unnamed_1 - $str$23)
$str$23:
        /*0012*/ 	.byte	0x2f, 0x74, 0x6d, 0x70, 0x2f, 0x63, 0x75, 0x74, 0x6c, 0x61, 0x73, 0x73, 0x5f, 0x73, 0x77, 0x65
        /*0022*/ 	.byte	0x65, 0x70, 0x5f, 0x73, 0x72, 0x63, 0x2f, 0x69, 0x6e, 0x63, 0x6c, 0x75, 0x64, 0x65, 0x2f, 0x63
        /*0032*/ 	.byte	0x75, 0x74, 0x6c, 0x61, 0x73, 0x73, 0x2f, 0x67, 0x65, 0x6d, 0x6d, 0x2f, 0x63, 0x6f, 0x6c, 0x6c
        /*0042*/ 	.byte	0x65, 0x63, 0x74, 0x69, 0x76, 0x65, 0x2f, 0x73, 0x6d, 0x39, 0x30, 0x5f, 0x6d, 0x6d, 0x61, 0x5f
        /*0052*/ 	.byte	0x74, 0x6d, 0x61, 0x5f, 0x67, 0x6d, 0x6d, 0x61, 0x5f, 0x73, 0x73, 0x5f, 0x77, 0x61, 0x72, 0x70
        /*0062*/ 	.byte	0x73, 0x70, 0x65, 0x63, 0x69, 0x61, 0x6c, 0x69, 0x7a, 0x65, 0x64, 0x2e, 0x68, 0x70, 0x70, 0x00
	.type		__unnamed_1,@object
	.size		__unnamed_1,(.L_0 - __unnamed_1)
__unnamed_1:
        /*0072*/ 	.byte	0x76, 0x6f, 0x69, 0x64, 0x20, 0x63, 0x75, 0x74, 0x6c, 0x61, 0x73, 0x73, 0x3a, 0x3a, 0x67, 0x65
        /* <DEDUP_REMOVED lines=175> */
.L_0:


//--------------------- .nv.shared._ZN7cutlass13device_kernelINS_4gemm6kernel13GemmUniversalIN4cute5tupleIJiiiiEEENS1_10collective13CollectiveMmaINS1_34MainloopSm90TmaGmmaWarpSpecializedILi2ENS5_IJNS4_1CILi1EEESB_SB_EEENS1_32KernelTmaWarpSpecializedPingpongEEENS5_IJNSA_ILi64EEENSA_ILi256EEESF_EEEfNS5_IJlSB_lEEEfSI_NS4_8TiledMMAINS4_8MMA_AtomIJNS4_4SM904GMMA30MMA_64x256x8_F32TF32TF32_SS_TNILNSM_7ScaleInE1ELSO_1EEEEEENS4_6LayoutISC_NS5_IJNSA_ILi0EEESS_SS_EEEEENS5_IJNS4_10UnderscoreESV_SV_EEEEENS4_13SM90_TMA_LOADENS4_14ComposedLayoutINS4_7SwizzleILi3ELi4ELi3EEENS4_18smem_ptr_flag_bitsILi32EEENSR_INS5_IJNSA_ILi8EEENSA_ILi32EEEEEENS5_IJS15_SB_EEEEEEEvNS4_8identityESY_S19_vS1A_EENS_8epilogue10collective6detail29Sm90TmaWarpSpecializedAdapterINS1D_15DefaultEpilogueIfSI_SI_NS1C_6thread17LinearCombinationIfLi1EffLNS1H_9ScaleType4KindE0ELNS_15FloatRoundStyleE2EfEENS1_15EpilogueDefaultEEEEEvvEEEEvNT_6ParamsE --------------------------
	.section	.nv.shared._ZN7cutlass13device_kernelINS_4gemm6kernel13GemmUniversalIN4cute5tupleIJiiiiEEENS1_10collective13CollectiveMmaINS1_34MainloopSm90TmaGmmaWarpSpecializedILi2ENS5_IJNS4_1CILi1EEESB_SB_EEENS1_32KernelTmaWarpSpecializedPingpongEEENS5_IJNSA_ILi64EEENSA_ILi256EEESF_EEEfNS5_IJlSB_lEEEfSI_NS4_8TiledMMAINS4_8MMA_AtomIJNS4_4SM904GMMA30MMA_64x256x8_F32TF32TF32_SS_TNILNSM_7ScaleInE1ELSO_1EEEEEENS4_6LayoutISC_NS5_IJNSA_ILi0EEESS_SS_EEEEENS5_IJNS4_10UnderscoreESV_SV_EEEEENS4_13SM90_TMA_LOADENS4_14ComposedLayoutINS4_7SwizzleILi3ELi4ELi3EEENS4_18smem_ptr_flag_bitsILi32EEENSR_INS5_IJNSA_ILi8EEENSA_ILi32EEEEEENS5_IJS15_SB_EEEEEEEvNS4_8identityESY_S19_vS1A_EENS_8epilogue10collective6detail29Sm90TmaWarpSpecializedAdapterINS1D_15DefaultEpilogueIfSI_SI_NS1C_6thread17LinearCombinationIfLi1EffLNS1H_9ScaleType4KindE0ELNS_15FloatRoundStyleE2EfEENS1_15EpilogueDefaultEEEEEvvEEEEvNT_6ParamsE,"aw",@nobits
	.sectionflags	@""
	.align	16
	.zero		1024


//--------------------- .nv.shared.reserved.0     --------------------------
	.section	.nv.shared.reserved.0,"aw",@nobits
	.weak		__nv_reservedSMEM_offset_0_alias
	.size		__nv_reservedSMEM_offset_0_alias, 0, 0
	.other		__nv_reservedSMEM_offset_0_alias,@"STO_CUDA_RESERVED_SHARED STV_DEFAULT"
__nv_reservedSMEM_offset_0_alias:
	.zero		0


//--------------------- .nv.global                --------------------------
	.section	.nv.global,"aw",@nobits
.nv.global:
	.type		_ZN40_INTERNAL_cbde2f65_4_k_cu_1e1335d9_265424cute1_E,@object
	.size		_ZN40_INTERNAL_cbde2f65_4_k_cu_1e1335d9_265424cute1_E,(_ZN40_INTERNAL_cbde2f65_4_k_cu_1e1335d9_265424cuda3std3__45__cpo6cbeginE - _ZN40_INTERNAL_cbde2f65_4_k_cu_1e1335d9_265424cute1_E)
_ZN40_INTERNAL_cbde2f65_4_k_cu_1e1335d9_265424cute1_E:
	.zero		1
	.type		_ZN40_INTERNAL_cbde2f65_4_k_cu_1e1335d9_265424cuda3std3__45__cpo6cbeginE,@object
	.size		_ZN40_INTERNAL_cbde2f65_4_k_cu_1e1335d9_265424cuda3std3__45__cpo6cbeginE,(_ZN40_INTERNAL_cbde2f65_4_k_cu_1e1335d9_265424cuda3std3__48in_placeE - _ZN40_INTERNAL_cbde2f65_4_k_cu_1e1335d9_265424cuda3std3__45__cpo6cbeginE)
_ZN40_INTERNAL_cbde2f65_4_k_cu_1e1335d9_265424cuda3std3__45__cpo6cbeginE:
	.zero		1
	.type		_ZN40_INTERNAL_cbde2f65_4_k_cu_1e1335d9_265424cuda3std3__48in_placeE,@object
	.size		_ZN40_INTERNAL_cbde2f65_4_k_cu_1e1335d9_265424cuda3std3__48in_placeE,(_ZN40_INTERNAL_cbde2f65_4_k_cu_1e1335d9_265424cuda3std6ranges3__45__cpo9iter_moveE - _ZN40_INTERNAL_cbde2f65_4_k_cu_1e1335d9_265424cuda3std3__48in_placeE)
_ZN40_INTERNAL_cbde2f65_4_k_cu_1e1335d9_265424cuda3std3__48in_placeE:
	.zero		1
	.type		_ZN40_INTERNAL_cbde2f65_4_k_cu_1e1335d9_265424cuda3std6ranges3__45__cpo9iter_moveE,@object
	.size		_ZN40_INTERNAL_cbde2f65_4_k_cu_1e1335d9_265424cuda3std6ranges3__45__cpo9iter_moveE,(_ZN40_INTERNAL_cbde2f65_4_k_cu_1e1335d9_265424cuda3std3__45__cpo5beginE - _ZN40_INTERNAL_cbde2f65_4_k_cu_1e1335d9_265424cuda3std6ranges3__45__cpo9iter_moveE)
_ZN40_INTERNAL_cbde2f65_4_k_cu_1e1335d9_265424cuda3std6ranges3__45__cpo9iter_moveE:
	.zero		1
	.type		_ZN40_INTERNAL_cbde2f65_4_k_cu_1e1335d9_265424cuda3std3__45__cpo5beginE,@object
	.size		_ZN40_INTERNAL_cbde2f65_4_k_cu_1e1335d9_265424cuda3std3__45__cpo5beginE,(_ZN40_INTERNAL_cbde2f65_4_k_cu_1e1335d9_265424cuda3std3__442_GLOBAL__N__cbde2f65_4_k_cu_1e1335d9_265426ignoreE - _ZN40_INTERNAL_cbde2f65_4_k_cu_1e1335d9_265424cuda3std3__45__cpo5beginE)
_ZN40_INTERNAL_cbde2f65_4_k_cu_1e1335d9_265424cuda3std3__45__cpo5beginE:
	.zero		1
	.type		_ZN40_INTERNAL_cbde2f65_4_k_cu_1e1335d9_265424cuda3std3__442_GLOBAL__N__cbde2f65_4_k_cu_1e1335d9_265426ignoreE,@object
	.size		_ZN40_INTERNAL_cbde2f65_4_k_cu_1e1335d9_265424cuda3std3__442_GLOBAL__N__cbde2f65_4_k_cu_1e1335d9_265426ignoreE,(_ZN40_INTERNAL_cbde2f65_4_k_cu_1e1335d9_265424cute7productE - _ZN40_INTERNAL_cbde2f65_4_k_cu_1e1335d9_265424cuda3std3__442_GLOBAL__N__cbde2f65_4_k_cu_1e1335d9_265426ignoreE)
_ZN40_INTERNAL_cbde2f65_4_k_cu_1e1335d9_265424cuda3std3__442_GLOBAL__N__cbde2f65_4_k_cu_1e1335d9_265426ignoreE:
	.zero		1
	.type		_ZN40_INTERNAL_cbde2f65_4_k_cu_1e1335d9_265424cute7productE,@object
	.size		_ZN40_INTERNAL_cbde2f65_4_k_cu_1e1335d9_265424cute7productE,(_ZN40_INTERNAL_cbde2f65_4_k_cu_1e1335d9_265424cuda3std3__45__cpo3endE - _ZN40_INTERNAL_cbde2f65_4_k_cu_1e1335d9_265424cute7productE)
_ZN40_INTERNAL_cbde2f65_4_k_cu_1e1335d9_265424cute7productE:
	.zero		1
	.type		_ZN40_INTERNAL_cbde2f65_4_k_cu_1e1335d9_265424cuda3std3__45__cpo3endE,@object
	.size		_ZN40_INTERNAL_cbde2f65_4_k_cu_1e1335d9_265424cuda3std3__45__cpo3endE,(_ZN40_INTERNAL_cbde2f65_4_k_cu_1e1335d9_265424cuda3std3__419piecewise_constructE - _ZN40_INTERNAL_cbde2f65_4_k_cu_1e1335d9_265424cuda3std3__45__cpo3endE)
_ZN40_INTERNAL_cbde2f65_4_k_cu_1e1335d9_265424cuda3std3__45__cpo3endE:
	.zero		1
	.type		_ZN40_INTERNAL_cbde2f65_4_k_cu_1e1335d9_265424cuda3std3__419piecewise_constructE,@object
	.size		_ZN40_INTERNAL_cbde2f65_4_k_cu_1e1335d9_265424cuda3std3__419piecewise_constructE,(_ZN40_INTERNAL_cbde2f65_4_k_cu_1e1335d9_265424cuda3std3__45__cpo4cendE - _ZN40_INTERNAL_cbde2f65_4_k_cu_1e1335d9_265424cuda3std3__419piecewise_constructE)
_ZN40_INTERNAL_cbde2f65_4_k_cu_1e1335d9_265424cuda3std3__419piecewise_constructE:
	.zero		1
	.type		_ZN40_INTERNAL_cbde2f65_4_k_cu_1e1335d9_265424cuda3std3__45__cpo4cendE,@object
	.size		_ZN40_INTERNAL_cbde2f65_4_k_cu_1e1335d9_265424cuda3std3__45__cpo4cendE,(_ZN40_INTERNAL_cbde2f65_4_k_cu_1e1335d9_265424cuda3std6ranges3__45__cpo4swapE - _ZN40_INTERNAL_cbde2f65_4_k_cu_1e1335d9_265424cuda3std3__45__cpo4cendE)
_ZN40_INTERNAL_cbde2f65_4_k_cu_1e1335d9_265424cuda3std3__45__cpo4cendE:
	.zero		1
	.type		_ZN40_INTERNAL_cbde2f65_4_k_cu_1e1335d9_265424cuda3std6ranges3__45__cpo4swapE,@object
	.size		_ZN40_INTERNAL_cbde2f65_4_k_cu_1e1335d9_265424cuda3std6ranges3__45__cpo4swapE,(.L_8 - _ZN40_INTERNAL_cbde2f65_4_k_cu_1e1335d9_265424cuda3std6ranges3__45__cpo4swapE)
_ZN40_INTERNAL_cbde2f65_4_k_cu_1e1335d9_265424cuda3std6ranges3__45__cpo4swapE:
	.zero		1
.L_8:


//--------------------- .nv.constant0._ZN7cutlass13device_kernelINS_4gemm6kernel13GemmUniversalIN4cute5tupleIJiiiiEEENS1_10collective13CollectiveMmaINS1_34MainloopSm90TmaGmmaWarpSpecializedILi2ENS5_IJNS4_1CILi1EEESB_SB_EEENS1_32KernelTmaWarpSpecializedPingpongEEENS5_IJNSA_ILi64EEENSA_ILi256EEESF_EEEfNS5_IJlSB_lEEEfSI_NS4_8TiledMMAINS4_8MMA_AtomIJNS4_4SM904GMMA30MMA_64x256x8_F32TF32TF32_SS_TNILNSM_7ScaleInE1ELSO_1EEEEEENS4_6LayoutISC_NS5_IJNSA_ILi0EEESS_SS_EEEEENS5_IJNS4_10UnderscoreESV_SV_EEEEENS4_13SM90_TMA_LOADENS4_14ComposedLayoutINS4_7SwizzleILi3ELi4ELi3EEENS4_18smem_ptr_flag_bitsILi32EEENSR_INS5_IJNSA_ILi8EEENSA_ILi32EEEEEENS5_IJS15_SB_EEEEEEEvNS4_8identityESY_S19_vS1A_EENS_8epilogue10collective6detail29Sm90TmaWarpSpecializedAdapterINS1D_15DefaultEpilogueIfSI_SI_NS1C_6thread17LinearCombinationIfLi1EffLNS1H_9ScaleType4KindE0ELNS_15FloatRoundStyleE2EfEENS1_15EpilogueDefaultEEEEEvvEEEEvNT_6ParamsE --------------------------
	.section	.nv.constant0._ZN7cutlass13device_kernelINS_4gemm6kernel13GemmUniversalIN4cute5tupleIJiiiiEEENS1_10collective13CollectiveMmaINS1_34MainloopSm90TmaGmmaWarpSpecializedILi2ENS5_IJNS4_1CILi1EEESB_SB_EEENS1_32KernelTmaWarpSpecializedPingpongEEENS5_IJNSA_ILi64EEENSA_ILi256EEESF_EEEfNS5_IJlSB_lEEEfSI_NS4_8TiledMMAINS4_8MMA_AtomIJNS4_4SM904GMMA30MMA_64x256x8_F32TF32TF32_SS_TNILNSM_7ScaleInE1ELSO_1EEEEEENS4_6LayoutISC_NS5_IJNSA_ILi0EEESS_SS_EEEEENS5_IJNS4_10UnderscoreESV_SV_EEEEENS4_13SM90_TMA_LOADENS4_14ComposedLayoutINS4_7SwizzleILi3ELi4ELi3EEENS4_18smem_ptr_flag_bitsILi32EEENSR_INS5_IJNSA_ILi8EEENSA_ILi32EEEEEENS5_IJS15_SB_EEEEEEEvNS4_8identityESY_S19_vS1A_EENS_8epilogue10collective6detail29Sm90TmaWarpSpecializedAdapterINS1D_15DefaultEpilogueIfSI_SI_NS1C_6thread17LinearCombinationIfLi1EffLNS1H_9ScaleType4KindE0ELNS_15FloatRoundStyleE2EfEENS1_15EpilogueDefaultEEEEEvvEEEEvNT_6ParamsE,"a",@progbits
	.sectionflags	@""
	.align	4
.nv.constant0._ZN7cutlass13device_kernelINS_4gemm6kernel13GemmUniversalIN4cute5tupleIJiiiiEEENS1_10collective13CollectiveMmaINS1_34MainloopSm90TmaGmmaWarpSpecializedILi2ENS5_IJNS4_1CILi1EEESB_SB_EEENS1_32KernelTmaWarpSpecializedPingpongEEENS5_IJNSA_ILi64EEENSA_ILi256EEESF_EEEfNS5_IJlSB_lEEEfSI_NS4_8TiledMMAINS4_8MMA_AtomIJNS4_4SM904GMMA30MMA_64x256x8_F32TF32TF32_SS_TNILNSM_7ScaleInE1ELSO_1EEEEEENS4_6LayoutISC_NS5_IJNSA_ILi0EEESS_SS_EEEEENS5_IJNS4_10UnderscoreESV_SV_EEEEENS4_13SM90_TMA_LOADENS4_14ComposedLayoutINS4_7SwizzleILi3ELi4ELi3EEENS4_18smem_ptr_flag_bitsILi32EEENSR_INS5_IJNSA_ILi8EEENSA_ILi32EEEEEENS5_IJS15_SB_EEEEEEEvNS4_8identityESY_S19_vS1A_EENS_8epilogue10collective6detail29Sm90TmaWarpSpecializedAdapterINS1D_15DefaultEpilogueIfSI_SI_NS1C_6thread17LinearCombinationIfLi1EffLNS1H_9ScaleType4KindE0ELNS_15FloatRoundStyleE2EfEENS1_15EpilogueDefaultEEEEEvvEEEEvNT_6ParamsE:
	.zero		1664


//--------------------- SYMBOLS --------------------------

	.type		.nv.reservedSmem.offset0,@object
	.size		.nv.reservedSmem.offset0,0x4
	.type		__assertfail,@function
